//
// Generated by NVIDIA NVVM Compiler
//
// Compiler Build ID: CL-36424714
// Cuda compilation tools, release 13.0, V13.0.88
// Based on NVVM 20.0.0
//

.version 9.0
.target sm_100
.address_size 64

	// .globl	fuse_conv2d_1_kernel0
// _ZZ21fuse_conv2d_1_kernel0E13input1_shared has been demoted
// _ZZ21fuse_conv2d_1_kernel0E15data_pad_shared has been demoted

.visible .entry fuse_conv2d_1_kernel0(
	.param .u64 .ptr .align 1 fuse_conv2d_1_kernel0_param_0,
	.param .u64 .ptr .align 1 fuse_conv2d_1_kernel0_param_1,
	.param .u64 .ptr .align 1 fuse_conv2d_1_kernel0_param_2
)
{
	.reg .pred 	%p<39>;
	.reg .b16 	%rs<2152>;
	.reg .b32 	%r<1207>;
	.reg .b32 	%f<2>;
	.reg .b64 	%rd<39>;
	// demoted variable
	.shared .align 2 .b8 _ZZ21fuse_conv2d_1_kernel0E13input1_shared[14336];
	// demoted variable
	.shared .align 2 .b8 _ZZ21fuse_conv2d_1_kernel0E15data_pad_shared[29792];
	ld.param.u64 	%rd4, [fuse_conv2d_1_kernel0_param_0];
	cvta.to.global.u64 	%rd1, %rd4;
	mov.f32 	%f1, 0f00000000;
	// begin inline asm
	{  cvt.rn.f16.f32 %rs322, %f1;}

	// end inline asm
	mov.u32 	%r1, %tid.y;
	shl.b32 	%r647, %r1, 1;
	mov.u32 	%r2, %tid.x;
	mov.u32 	%r648, %ctaid.x;
	shl.b32 	%r649, %r648, 5;
	add.s32 	%r3, %r647, %r2;
	sub.s32 	%r4, 64, %r649;
	shl.b32 	%r650, %r1, 5;
	shl.b32 	%r651, %r2, 4;
	add.s32 	%r5, %r650, %r651;
	mul.lo.s32 	%r6, %r648, 25088;
	sub.s32 	%r7, 224, %r647;
	mov.b32 	%r872, 0;
$L__BB0_1:
	shl.b32 	%r652, %r872, 6;
	add.s32 	%r653, %r2, %r652;
	setp.ge.s32 	%p4, %r653, %r7;
	shl.b32 	%r654, %r872, 5;
	sub.s32 	%r655, 112, %r654;
	setp.ge.u32 	%p5, %r1, %r655;
	add.s32 	%r9, %r652, %r3;
	mul.hi.u32 	%r657, %r9, -1840700269;
	shr.u32 	%r658, %r657, 2;
	setp.ge.s32 	%p6, %r658, %r4;
	or.pred  	%p7, %p4, %p6;
	or.pred  	%p8, %p7, %p5;
	@%p8 bra 	$L__BB0_3;
	shl.b32 	%r659, %r872, 10;
	add.s32 	%r660, %r5, %r659;
	shl.b32 	%r661, %r660, 1;
	mov.u32 	%r662, _ZZ21fuse_conv2d_1_kernel0E13input1_shared;
	add.s32 	%r663, %r662, %r661;
	mad.lo.s32 	%r664, %r872, -63, %r9;
	mul.hi.u32 	%r665, %r664, 613566757;
	sub.s32 	%r666, %r664, %r665;
	shr.u32 	%r667, %r666, 1;
	add.s32 	%r668, %r667, %r665;
	shr.u32 	%r669, %r668, 2;
	mul.lo.s32 	%r670, %r669, 7;
	sub.s32 	%r671, %r664, %r670;
	mad.lo.s32 	%r672, %r671, 112, %r6;
	mad.lo.s32 	%r673, %r658, 784, %r672;
	mul.wide.u32 	%rd7, %r673, 2;
	add.s64 	%rd8, %rd1, %rd7;
	ld.global.nc.u16 	%rs323, [%rd8];
	st.shared.u16 	[%r663], %rs323;
	ld.global.nc.u16 	%rs324, [%rd8+2];
	st.shared.u16 	[%r663+2], %rs324;
	ld.global.nc.u16 	%rs325, [%rd8+4];
	st.shared.u16 	[%r663+4], %rs325;
	ld.global.nc.u16 	%rs326, [%rd8+6];
	st.shared.u16 	[%r663+6], %rs326;
	ld.global.nc.u16 	%rs327, [%rd8+8];
	st.shared.u16 	[%r663+8], %rs327;
	ld.global.nc.u16 	%rs328, [%rd8+10];
	st.shared.u16 	[%r663+10], %rs328;
	ld.global.nc.u16 	%rs329, [%rd8+12];
	st.shared.u16 	[%r663+12], %rs329;
	ld.global.nc.u16 	%rs330, [%rd8+14];
	st.shared.u16 	[%r663+14], %rs330;
	ld.global.nc.u16 	%rs331, [%rd8+16];
	st.shared.u16 	[%r663+16], %rs331;
	ld.global.nc.u16 	%rs332, [%rd8+18];
	st.shared.u16 	[%r663+18], %rs332;
	ld.global.nc.u16 	%rs333, [%rd8+20];
	st.shared.u16 	[%r663+20], %rs333;
	ld.global.nc.u16 	%rs334, [%rd8+22];
	st.shared.u16 	[%r663+22], %rs334;
	ld.global.nc.u16 	%rs335, [%rd8+24];
	st.shared.u16 	[%r663+24], %rs335;
	ld.global.nc.u16 	%rs336, [%rd8+26];
	st.shared.u16 	[%r663+26], %rs336;
	ld.global.nc.u16 	%rs337, [%rd8+28];
	st.shared.u16 	[%r663+28], %rs337;
	ld.global.nc.u16 	%rs338, [%rd8+30];
	st.shared.u16 	[%r663+30], %rs338;
$L__BB0_3:
	add.s32 	%r872, %r872, 1;
	setp.ne.s32 	%p9, %r872, 4;
	@%p9 bra 	$L__BB0_1;
	mov.b32 	%r1010, {%rs322, %rs322};
	mov.b32 	%r937, 0;
	mov.u32 	%r1011, %r1010;
	mov.u32 	%r1012, %r1010;
	mov.u32 	%r1146, %r1010;
	mov.u32 	%r1014, %r1010;
	mov.u32 	%r1015, %r1010;
	mov.u32 	%r1016, %r1010;
	mov.u32 	%r1017, %r1010;
	mov.u32 	%r1018, %r1010;
	mov.u32 	%r1019, %r1010;
	mov.u32 	%r1020, %r1010;
	mov.u32 	%r1021, %r1010;
	mov.u32 	%r1022, %r1010;
	mov.u32 	%r1023, %r1010;
	mov.u32 	%r1024, %r1010;
	mov.u32 	%r1025, %r1010;
	mov.u32 	%r1026, %r1010;
	mov.u32 	%r1027, %r1010;
	mov.u32 	%r1028, %r1010;
	mov.u32 	%r1029, %r1010;
	mov.u32 	%r1030, %r1010;
	mov.u32 	%r1031, %r1010;
	mov.u32 	%r1032, %r1010;
	mov.u32 	%r1033, %r1010;
	mov.u32 	%r1034, %r1010;
	mov.u32 	%r1035, %r1010;
	mov.u32 	%r1036, %r1010;
	mov.u32 	%r1037, %r1010;
	mov.u32 	%r1038, %r1010;
	mov.u32 	%r1039, %r1010;
	mov.u32 	%r1040, %r1010;
	mov.u32 	%r1041, %r1010;
	mov.u32 	%r1042, %r1010;
	mov.u32 	%r1043, %r1010;
	mov.u32 	%r1044, %r1010;
	mov.u32 	%r1045, %r1010;
	mov.u32 	%r1046, %r1010;
	mov.u32 	%r1047, %r1010;
	mov.u32 	%r1048, %r1010;
	mov.u32 	%r1049, %r1010;
	mov.u32 	%r1050, %r1010;
	mov.u32 	%r1051, %r1010;
	mov.u32 	%r1052, %r1010;
	mov.u32 	%r1053, %r1010;
	mov.u32 	%r1054, %r1010;
	mov.u32 	%r1188, %r1010;
	mov.u32 	%r1056, %r1010;
	mov.u32 	%r1057, %r1010;
	mov.u32 	%r1058, %r1010;
	mov.u32 	%r1059, %r1010;
	mov.u32 	%r1060, %r1010;
	mov.u32 	%r1061, %r1010;
	mov.u32 	%r1062, %r1010;
	mov.u32 	%r1063, %r1010;
	mov.u32 	%r1064, %r1010;
	mov.u32 	%r1065, %r1010;
	mov.u32 	%r1066, %r1010;
	mov.u32 	%r1067, %r1010;
	mov.u32 	%r1068, %r1010;
	mov.u32 	%r1069, %r1010;
	mov.u32 	%r1203, %r1010;
	mov.u32 	%r1204, %r1010;
	mov.u32 	%r1072, %r1010;
	mov.u32 	%r1073, %r1010;
$L__BB0_5:
	bar.sync 	0;
	mov.u32 	%r79, %tid.x;
	add.s32 	%r80, %r647, %r79;
	add.s32 	%r81, %r80, %r937;
	shl.b32 	%r677, %r81, 4;
	mov.u32 	%r82, %ctaid.y;
	shl.b32 	%r678, %r82, 7;
	and.b32  	%r679, %r678, 3968;
	shl.b32 	%r680, %r82, 14;
	and.b32  	%r681, %r680, 1073217536;
	or.b32  	%r682, %r681, %r679;
	add.s32 	%r683, %r682, %r677;
	add.s32 	%r938, %r683, -12336;
	mov.b32 	%r942, 0;
	shl.b32 	%r706, %r82, 3;
	and.b32  	%r707, %r706, 248;
	mov.u32 	%r939, %r80;
	mov.u32 	%r940, %r79;
	mov.u32 	%r941, %r80;
	mov.u32 	%r943, %r942;
$L__BB0_6:
	mul.hi.u32 	%r684, %r939, 613566757;
	sub.s32 	%r685, %r939, %r684;
	shr.u32 	%r686, %r685, 1;
	add.s32 	%r687, %r686, %r684;
	shr.u32 	%r90, %r687, 2;
	mul.hi.u32 	%r688, %r941, 613566757;
	sub.s32 	%r689, %r941, %r688;
	shr.u32 	%r690, %r689, 1;
	add.s32 	%r691, %r690, %r688;
	shr.u32 	%r91, %r691, 2;
	shl.b32 	%r693, %r1, 1;
	sub.s32 	%r694, 931, %r693;
	setp.ge.s32 	%p10, %r940, %r694;
	sub.s32 	%r695, 466, %r1;
	setp.ge.s32 	%p11, %r942, %r695;
	or.pred  	%p12, %p10, %p11;
	@%p12 bra 	$L__BB0_40;
	ld.param.u64 	%rd36, [fuse_conv2d_1_kernel0_param_1];
	mul.hi.u32 	%r696, %r91, 2066751181;
	shr.u32 	%r697, %r696, 6;
	mul.lo.s32 	%r698, %r697, 133;
	sub.s32 	%r699, %r91, %r698;
	mul.lo.s32 	%r702, %r90, 7;
	sub.s32 	%r703, %r81, %r702;
	add.s32 	%r704, %r943, %r703;
	sub.s32 	%r708, 259, %r707;
	setp.ge.u32 	%p13, %r704, %r708;
	sub.s32 	%r709, 3, %r707;
	setp.lt.s32 	%p14, %r704, %r709;
	or.pred  	%p15, %p14, %p13;
	sub.s32 	%r710, 259, %r699;
	mov.u32 	%r711, %ctaid.y;
	shl.b32 	%r713, %r711, 2;
	and.b32  	%r714, %r713, 262016;
	setp.ge.u32 	%p16, %r714, %r710;
	sub.s32 	%r715, 3, %r714;
	setp.lt.s32 	%p17, %r699, %r715;
	or.pred  	%p18, %p17, %p16;
	or.pred  	%p1, %p18, %p15;
	mul.lo.s32 	%r716, %r90, 112;
	shl.b32 	%r717, %r91, 12;
	mul.hi.u32 	%r718, %r941, -1932965947;
	shr.u32 	%r719, %r718, 9;
	mad.lo.s32 	%r720, %r719, 503808, %r938;
	add.s32 	%r721, %r720, %r717;
	sub.s32 	%r722, %r721, %r716;
	cvta.to.global.u64 	%rd9, %rd36;
	mul.wide.s32 	%rd10, %r722, 2;
	add.s64 	%rd2, %rd9, %rd10;
	mov.u16 	%rs2120, %rs322;
	@%p1 bra 	$L__BB0_9;
	ld.global.nc.u16 	%rs2120, [%rd2];
$L__BB0_9:
	mul.lo.s32 	%r723, %r90, 224;
	mul.lo.s32 	%r724, %r91, 224;
	sub.s32 	%r725, %r724, %r723;
	mov.u32 	%r726, _ZZ21fuse_conv2d_1_kernel0E15data_pad_shared;
	add.s32 	%r727, %r726, %r725;
	shl.b32 	%r728, %r1, 6;
	shl.b32 	%r729, %r79, 5;
	add.s32 	%r730, %r728, %r729;
	add.s32 	%r731, %r727, %r730;
	add.s32 	%r732, %r731, %r942;
	add.s32 	%r92, %r732, 30;
	st.shared.u16 	[%r732], %rs2120;
	mov.u16 	%rs2121, %rs322;
	@%p1 bra 	$L__BB0_11;
	ld.global.nc.u16 	%rs2121, [%rd2+2];
$L__BB0_11:
	st.shared.u16 	[%r92+-28], %rs2121;
	mov.u16 	%rs2122, %rs322;
	@%p1 bra 	$L__BB0_13;
	ld.global.nc.u16 	%rs2122, [%rd2+4];
$L__BB0_13:
	st.shared.u16 	[%r92+-26], %rs2122;
	mov.u16 	%rs2123, %rs322;
	@%p1 bra 	$L__BB0_15;
	ld.global.nc.u16 	%rs2123, [%rd2+6];
$L__BB0_15:
	st.shared.u16 	[%r92+-24], %rs2123;
	mov.u16 	%rs2124, %rs322;
	@%p1 bra 	$L__BB0_17;
	ld.global.nc.u16 	%rs2124, [%rd2+8];
$L__BB0_17:
	st.shared.u16 	[%r92+-22], %rs2124;
	mov.u16 	%rs2125, %rs322;
	@%p1 bra 	$L__BB0_19;
	ld.global.nc.u16 	%rs2125, [%rd2+10];
$L__BB0_19:
	st.shared.u16 	[%r92+-20], %rs2125;
	mov.u16 	%rs2126, %rs322;
	@%p1 bra 	$L__BB0_21;
	ld.global.nc.u16 	%rs2126, [%rd2+12];
$L__BB0_21:
	st.shared.u16 	[%r92+-18], %rs2126;
	mov.u16 	%rs2127, %rs322;
	@%p1 bra 	$L__BB0_23;
	ld.global.nc.u16 	%rs2127, [%rd2+14];
$L__BB0_23:
	st.shared.u16 	[%r92+-16], %rs2127;
	mov.u16 	%rs2128, %rs322;
	@%p1 bra 	$L__BB0_25;
	ld.global.nc.u16 	%rs2128, [%rd2+16];
$L__BB0_25:
	st.shared.u16 	[%r92+-14], %rs2128;
	mov.u16 	%rs2129, %rs322;
	@%p1 bra 	$L__BB0_27;
	ld.global.nc.u16 	%rs2129, [%rd2+18];
$L__BB0_27:
	st.shared.u16 	[%r92+-12], %rs2129;
	mov.u16 	%rs2130, %rs322;
	@%p1 bra 	$L__BB0_29;
	ld.global.nc.u16 	%rs2130, [%rd2+20];
$L__BB0_29:
	st.shared.u16 	[%r92+-10], %rs2130;
	mov.u16 	%rs2131, %rs322;
	@%p1 bra 	$L__BB0_31;
	ld.global.nc.u16 	%rs2131, [%rd2+22];
$L__BB0_31:
	st.shared.u16 	[%r92+-8], %rs2131;
	mov.u16 	%rs2132, %rs322;
	@%p1 bra 	$L__BB0_33;
	ld.global.nc.u16 	%rs2132, [%rd2+24];
$L__BB0_33:
	st.shared.u16 	[%r92+-6], %rs2132;
	mov.u16 	%rs2133, %rs322;
	@%p1 bra 	$L__BB0_35;
	ld.global.nc.u16 	%rs2133, [%rd2+26];
$L__BB0_35:
	st.shared.u16 	[%r92+-4], %rs2133;
	mov.u16 	%rs2134, %rs322;
	@%p1 bra 	$L__BB0_37;
	ld.global.nc.u16 	%rs2134, [%rd2+28];
$L__BB0_37:
	st.shared.u16 	[%r92+-2], %rs2134;
	mov.u16 	%rs2135, %rs322;
	@%p1 bra 	$L__BB0_39;
	ld.global.nc.u16 	%rs2135, [%rd2+30];
$L__BB0_39:
	st.shared.u16 	[%r92], %rs2135;
$L__BB0_40:
	add.s32 	%r943, %r943, 1;
	add.s32 	%r942, %r942, 32;
	add.s32 	%r941, %r941, 64;
	add.s32 	%r940, %r940, 64;
	add.s32 	%r939, %r939, 1;
	add.s32 	%r938, %r938, 16;
	setp.ne.s32 	%p19, %r943, 15;
	@%p19 bra 	$L__BB0_6;
	not.b32 	%r734, %r937;
	and.b32  	%r735, %r734, 1;
	shl.b32 	%r736, %r1, 5;
	shl.b32 	%r737, %r79, 4;
	add.s32 	%r738, %r736, %r737;
	mad.lo.s32 	%r99, %r735, 3584, %r738;
	shl.b32 	%r100, %r937, 4;
	mov.b32 	%r944, 0;
$L__BB0_42:
	shl.b32 	%r739, %r944, 6;
	add.s32 	%r740, %r79, %r739;
	shl.b32 	%r742, %r1, 1;
	sub.s32 	%r743, 224, %r742;
	setp.ge.s32 	%p20, %r740, %r743;
	shl.b32 	%r744, %r944, 5;
	sub.s32 	%r745, 112, %r744;
	setp.ge.u32 	%p21, %r1, %r745;
	add.s32 	%r102, %r739, %r80;
	mul.hi.u32 	%r746, %r102, -1840700269;
	shr.u32 	%r747, %r746, 2;
	mov.u32 	%r748, %ctaid.x;
	shl.b32 	%r750, %r748, 5;
	sub.s32 	%r751, 64, %r750;
	setp.ge.s32 	%p22, %r747, %r751;
	or.pred  	%p23, %p20, %p22;
	or.pred  	%p24, %p23, %p21;
	@%p24 bra 	$L__BB0_44;
	ld.param.u64 	%rd35, [fuse_conv2d_1_kernel0_param_0];
	mad.lo.s32 	%r752, %r944, -63, %r102;
	mul.hi.u32 	%r753, %r752, 613566757;
	sub.s32 	%r754, %r752, %r753;
	shr.u32 	%r755, %r754, 1;
	add.s32 	%r756, %r755, %r753;
	shr.u32 	%r757, %r756, 2;
	mul.lo.s32 	%r758, %r757, 7;
	sub.s32 	%r759, %r752, %r758;
	mul.lo.s32 	%r760, %r759, 112;
	mul.lo.s32 	%r761, %r747, 784;
	shl.b32 	%r762, %r944, 10;
	add.s32 	%r763, %r99, %r762;
	shl.b32 	%r764, %r763, 1;
	mov.u32 	%r765, _ZZ21fuse_conv2d_1_kernel0E13input1_shared;
	add.s32 	%r766, %r765, %r764;
	cvt.u64.u32 	%rd11, %r761;
	cvt.u64.u32 	%rd12, %r760;
	mov.u32 	%r767, %ctaid.x;
	mad.lo.s32 	%r768, %r767, 25088, %r100;
	cvt.u64.u32 	%rd13, %r768;
	add.s64 	%rd14, %rd13, %rd12;
	add.s64 	%rd15, %rd14, %rd11;
	cvta.to.global.u64 	%rd16, %rd35;
	shl.b64 	%rd17, %rd15, 1;
	add.s64 	%rd18, %rd16, %rd17;
	ld.global.nc.u16 	%rs339, [%rd18+32];
	st.shared.u16 	[%r766], %rs339;
	ld.global.nc.u16 	%rs340, [%rd18+34];
	st.shared.u16 	[%r766+2], %rs340;
	ld.global.nc.u16 	%rs341, [%rd18+36];
	st.shared.u16 	[%r766+4], %rs341;
	ld.global.nc.u16 	%rs342, [%rd18+38];
	st.shared.u16 	[%r766+6], %rs342;
	ld.global.nc.u16 	%rs343, [%rd18+40];
	st.shared.u16 	[%r766+8], %rs343;
	ld.global.nc.u16 	%rs344, [%rd18+42];
	st.shared.u16 	[%r766+10], %rs344;
	ld.global.nc.u16 	%rs345, [%rd18+44];
	st.shared.u16 	[%r766+12], %rs345;
	ld.global.nc.u16 	%rs346, [%rd18+46];
	st.shared.u16 	[%r766+14], %rs346;
	ld.global.nc.u16 	%rs347, [%rd18+48];
	st.shared.u16 	[%r766+16], %rs347;
	ld.global.nc.u16 	%rs348, [%rd18+50];
	st.shared.u16 	[%r766+18], %rs348;
	ld.global.nc.u16 	%rs349, [%rd18+52];
	st.shared.u16 	[%r766+20], %rs349;
	ld.global.nc.u16 	%rs350, [%rd18+54];
	st.shared.u16 	[%r766+22], %rs350;
	ld.global.nc.u16 	%rs351, [%rd18+56];
	st.shared.u16 	[%r766+24], %rs351;
	ld.global.nc.u16 	%rs352, [%rd18+58];
	st.shared.u16 	[%r766+26], %rs352;
	ld.global.nc.u16 	%rs353, [%rd18+60];
	st.shared.u16 	[%r766+28], %rs353;
	ld.global.nc.u16 	%rs354, [%rd18+62];
	st.shared.u16 	[%r766+30], %rs354;
$L__BB0_44:
	add.s32 	%r944, %r944, 1;
	setp.ne.s32 	%p25, %r944, 4;
	@%p25 bra 	$L__BB0_42;
	bar.sync 	0;
	mov.b32 	%r1009, 0;
$L__BB0_46:
	mov.b32 	%r1074, 0;
$L__BB0_47:
	mov.u32 	%r771, %tid.y;
	shr.u32 	%r772, %r771, 1;
	shl.b32 	%r773, %r771, 6;
	and.b32  	%r774, %r773, 64;
	mad.lo.s32 	%r775, %r772, 448, %r774;
	mad.lo.s32 	%r776, %r1009, 112, %r775;
	add.s32 	%r777, %r776, %r1074;
	and.b32  	%r778, %r937, 1;
	setp.eq.b32 	%p26, %r778, 1;
	selp.b32 	%r779, 3584, 0, %p26;
	mov.u32 	%r235, %tid.x;
	mad.lo.s32 	%r780, %r235, 448, %r779;
	shl.b32 	%r781, %r1009, 4;
	add.s32 	%r782, %r780, %r781;
	add.s32 	%r783, %r782, %r1074;
	shl.b32 	%r784, %r777, 1;
	mov.u32 	%r785, _ZZ21fuse_conv2d_1_kernel0E15data_pad_shared;
	add.s32 	%r786, %r785, %r784;
	ld.shared.u16 	%rs362, [%r786+14336];
	ld.shared.u16 	%rs356, [%r786];
	shl.b32 	%r787, %r783, 1;
	mov.u32 	%r788, _ZZ21fuse_conv2d_1_kernel0E13input1_shared;
	add.s32 	%r789, %r788, %r787;
	ld.shared.u16 	%rs357, [%r789];
	// begin inline asm
	{mul.f16 %rs355,%rs356,%rs357;
}
	// end inline asm
	mov.b32 	{%rs359, %rs407}, %r1073;
	// begin inline asm
	{add.f16 %rs358,%rs359,%rs355;
}
	// end inline asm
	// begin inline asm
	{mul.f16 %rs361,%rs362,%rs357;
}
	// end inline asm
	mov.b32 	{%rs365, %rs413}, %r1041;
	// begin inline asm
	{add.f16 %rs364,%rs365,%rs361;
}
	// end inline asm
	mov.b32 	%r237, {%rs364, %rs1124};
	ld.shared.u16 	%rs369, [%r789+1792];
	// begin inline asm
	{mul.f16 %rs367,%rs356,%rs369;
}
	// end inline asm
	mov.b32 	{%rs371, %rs419}, %r1065;
	// begin inline asm
	{add.f16 %rs370,%rs371,%rs367;
}
	// end inline asm
	// begin inline asm
	{mul.f16 %rs373,%rs362,%rs369;
}
	// end inline asm
	mov.b32 	{%rs377, %rs425}, %r1033;
	// begin inline asm
	{add.f16 %rs376,%rs377,%rs373;
}
	// end inline asm
	mov.b32 	%r239, {%rs376, %rs1126};
	ld.shared.u16 	%rs381, [%r789+3584];
	// begin inline asm
	{mul.f16 %rs379,%rs356,%rs381;
}
	// end inline asm
	mov.b32 	{%rs383, %rs431}, %r1057;
	// begin inline asm
	{add.f16 %rs382,%rs383,%rs379;
}
	// end inline asm
	// begin inline asm
	{mul.f16 %rs385,%rs362,%rs381;
}
	// end inline asm
	mov.b32 	{%rs389, %rs437}, %r1025;
	// begin inline asm
	{add.f16 %rs388,%rs389,%rs385;
}
	// end inline asm
	ld.shared.u16 	%rs393, [%r789+5376];
	// begin inline asm
	{mul.f16 %rs391,%rs356,%rs393;
}
	// end inline asm
	mov.b32 	{%rs395, %rs443}, %r1049;
	// begin inline asm
	{add.f16 %rs394,%rs395,%rs391;
}
	// end inline asm
	// begin inline asm
	{mul.f16 %rs397,%rs362,%rs393;
}
	// end inline asm
	mov.b32 	{%rs401, %rs449}, %r1017;
	// begin inline asm
	{add.f16 %rs400,%rs401,%rs397;
}
	// end inline asm
	ld.shared.u16 	%rs405, [%r789+224];
	// begin inline asm
	{mul.f16 %rs403,%rs356,%rs405;
}
	// end inline asm
	// begin inline asm
	{add.f16 %rs406,%rs407,%rs403;
}
	// end inline asm
	mov.b32 	%r1073, {%rs358, %rs406};
	// begin inline asm
	{mul.f16 %rs409,%rs362,%rs405;
}
	// end inline asm
	// begin inline asm
	{add.f16 %rs412,%rs413,%rs409;
}
	// end inline asm
	mov.b32 	%r1041, {%rs364, %rs412};
	ld.shared.u16 	%rs417, [%r789+2016];
	// begin inline asm
	{mul.f16 %rs415,%rs356,%rs417;
}
	// end inline asm
	// begin inline asm
	{add.f16 %rs418,%rs419,%rs415;
}
	// end inline asm
	mov.b32 	%r1065, {%rs370, %rs418};
	// begin inline asm
	{mul.f16 %rs421,%rs362,%rs417;
}
	// end inline asm
	// begin inline asm
	{add.f16 %rs424,%rs425,%rs421;
}
	// end inline asm
	mov.b32 	%r1033, {%rs376, %rs424};
	ld.shared.u16 	%rs429, [%r789+3808];
	// begin inline asm
	{mul.f16 %rs427,%rs356,%rs429;
}
	// end inline asm
	// begin inline asm
	{add.f16 %rs430,%rs431,%rs427;
}
	// end inline asm
	mov.b32 	%r1057, {%rs382, %rs430};
	// begin inline asm
	{mul.f16 %rs433,%rs362,%rs429;
}
	// end inline asm
	// begin inline asm
	{add.f16 %rs436,%rs437,%rs433;
}
	// end inline asm
	mov.b32 	%r1025, {%rs388, %rs436};
	ld.shared.u16 	%rs441, [%r789+5600];
	// begin inline asm
	{mul.f16 %rs439,%rs356,%rs441;
}
	// end inline asm
	// begin inline asm
	{add.f16 %rs442,%rs443,%rs439;
}
	// end inline asm
	mov.b32 	%r1049, {%rs394, %rs442};
	// begin inline asm
	{mul.f16 %rs445,%rs362,%rs441;
}
	// end inline asm
	// begin inline asm
	{add.f16 %rs448,%rs449,%rs445;
}
	// end inline asm
	mov.b32 	%r1017, {%rs400, %rs448};
	ld.shared.u16 	%rs453, [%r789+448];
	// begin inline asm
	{mul.f16 %rs451,%rs356,%rs453;
}
	// end inline asm
	mov.b32 	{%rs455, %rs503}, %r1072;
	// begin inline asm
	{add.f16 %rs454,%rs455,%rs451;
}
	// end inline asm
	// begin inline asm
	{mul.f16 %rs457,%rs362,%rs453;
}
	// end inline asm
	mov.b32 	{%rs461, %rs509}, %r1040;
	// begin inline asm
	{add.f16 %rs460,%rs461,%rs457;
}
	// end inline asm
	mov.b32 	%r253, {%rs460, %rs1132};
	ld.shared.u16 	%rs465, [%r789+2240];
	// begin inline asm
	{mul.f16 %rs463,%rs356,%rs465;
}
	// end inline asm
	mov.b32 	{%rs467, %rs515}, %r1064;
	// begin inline asm
	{add.f16 %rs466,%rs467,%rs463;
}
	// end inline asm
	// begin inline asm
	{mul.f16 %rs469,%rs362,%rs465;
}
	// end inline asm
	mov.b32 	{%rs473, %rs521}, %r1032;
	// begin inline asm
	{add.f16 %rs472,%rs473,%rs469;
}
	// end inline asm
	mov.b32 	%r255, {%rs472, %rs1134};
	ld.shared.u16 	%rs477, [%r789+4032];
	// begin inline asm
	{mul.f16 %rs475,%rs356,%rs477;
}
	// end inline asm
	mov.b32 	{%rs479, %rs527}, %r1056;
	// begin inline asm
	{add.f16 %rs478,%rs479,%rs475;
}
	// end inline asm
	// begin inline asm
	{mul.f16 %rs481,%rs362,%rs477;
}
	// end inline asm
	mov.b32 	{%rs485, %rs533}, %r1024;
	// begin inline asm
	{add.f16 %rs484,%rs485,%rs481;
}
	// end inline asm
	ld.shared.u16 	%rs489, [%r789+5824];
	// begin inline asm
	{mul.f16 %rs487,%rs356,%rs489;
}
	// end inline asm
	mov.b32 	{%rs491, %rs539}, %r1048;
	// begin inline asm
	{add.f16 %rs490,%rs491,%rs487;
}
	// end inline asm
	// begin inline asm
	{mul.f16 %rs493,%rs362,%rs489;
}
	// end inline asm
	mov.b32 	{%rs497, %rs545}, %r1016;
	// begin inline asm
	{add.f16 %rs496,%rs497,%rs493;
}
	// end inline asm
	ld.shared.u16 	%rs501, [%r789+672];
	// begin inline asm
	{mul.f16 %rs499,%rs356,%rs501;
}
	// end inline asm
	// begin inline asm
	{add.f16 %rs502,%rs503,%rs499;
}
	// end inline asm
	mov.b32 	%r1072, {%rs454, %rs502};
	// begin inline asm
	{mul.f16 %rs505,%rs362,%rs501;
}
	// end inline asm
	// begin inline asm
	{add.f16 %rs508,%rs509,%rs505;
}
	// end inline asm
	mov.b32 	%r1040, {%rs460, %rs508};
	ld.shared.u16 	%rs513, [%r789+2464];
	// begin inline asm
	{mul.f16 %rs511,%rs356,%rs513;
}
	// end inline asm
	// begin inline asm
	{add.f16 %rs514,%rs515,%rs511;
}
	// end inline asm
	mov.b32 	%r1064, {%rs466, %rs514};
	// begin inline asm
	{mul.f16 %rs517,%rs362,%rs513;
}
	// end inline asm
	// begin inline asm
	{add.f16 %rs520,%rs521,%rs517;
}
	// end inline asm
	mov.b32 	%r1032, {%rs472, %rs520};
	ld.shared.u16 	%rs525, [%r789+4256];
	// begin inline asm
	{mul.f16 %rs523,%rs356,%rs525;
}
	// end inline asm
	// begin inline asm
	{add.f16 %rs526,%rs527,%rs523;
}
	// end inline asm
	mov.b32 	%r1056, {%rs478, %rs526};
	// begin inline asm
	{mul.f16 %rs529,%rs362,%rs525;
}
	// end inline asm
	// begin inline asm
	{add.f16 %rs532,%rs533,%rs529;
}
	// end inline asm
	mov.b32 	%r1024, {%rs484, %rs532};
	ld.shared.u16 	%rs537, [%r789+6048];
	// begin inline asm
	{mul.f16 %rs535,%rs356,%rs537;
}
	// end inline asm
	// begin inline asm
	{add.f16 %rs538,%rs539,%rs535;
}
	// end inline asm
	mov.b32 	%r1048, {%rs490, %rs538};
	// begin inline asm
	{mul.f16 %rs541,%rs362,%rs537;
}
	// end inline asm
	// begin inline asm
	{add.f16 %rs544,%rs545,%rs541;
}
	// end inline asm
	mov.b32 	%r1016, {%rs496, %rs544};
	ld.shared.u16 	%rs554, [%r786+14400];
	ld.shared.u16 	%rs548, [%r786+64];
	// begin inline asm
	{mul.f16 %rs547,%rs548,%rs357;
}
	// end inline asm
	mov.b32 	{%rs551, %rs599}, %r1204;
	// begin inline asm
	{add.f16 %rs550,%rs551,%rs547;
}
	// end inline asm
	// begin inline asm
	{mul.f16 %rs553,%rs554,%rs357;
}
	// end inline asm
	mov.b32 	{%rs557, %rs605}, %r1039;
	// begin inline asm
	{add.f16 %rs556,%rs557,%rs553;
}
	// end inline asm
	mov.b32 	%r269, {%rs556, %rs1140};
	// begin inline asm
	{mul.f16 %rs559,%rs548,%rs369;
}
	// end inline asm
	mov.b32 	{%rs563, %rs611}, %r1063;
	// begin inline asm
	{add.f16 %rs562,%rs563,%rs559;
}
	// end inline asm
	// begin inline asm
	{mul.f16 %rs565,%rs554,%rs369;
}
	// end inline asm
	mov.b32 	{%rs569, %rs617}, %r1031;
	// begin inline asm
	{add.f16 %rs568,%rs569,%rs565;
}
	// end inline asm
	mov.b32 	%r271, {%rs568, %rs1142};
	// begin inline asm
	{mul.f16 %rs571,%rs548,%rs381;
}
	// end inline asm
	mov.b32 	{%rs575, %rs623}, %r1188;
	// begin inline asm
	{add.f16 %rs574,%rs575,%rs571;
}
	// end inline asm
	// begin inline asm
	{mul.f16 %rs577,%rs554,%rs381;
}
	// end inline asm
	mov.b32 	{%rs581, %rs629}, %r1023;
	// begin inline asm
	{add.f16 %rs580,%rs581,%rs577;
}
	// end inline asm
	// begin inline asm
	{mul.f16 %rs583,%rs548,%rs393;
}
	// end inline asm
	mov.b32 	{%rs587, %rs635}, %r1047;
	// begin inline asm
	{add.f16 %rs586,%rs587,%rs583;
}
	// end inline asm
	// begin inline asm
	{mul.f16 %rs589,%rs554,%rs393;
}
	// end inline asm
	mov.b32 	{%rs593, %rs641}, %r1015;
	// begin inline asm
	{add.f16 %rs592,%rs593,%rs589;
}
	// end inline asm
	// begin inline asm
	{mul.f16 %rs595,%rs548,%rs405;
}
	// end inline asm
	// begin inline asm
	{add.f16 %rs598,%rs599,%rs595;
}
	// end inline asm
	mov.b32 	%r1204, {%rs550, %rs598};
	// begin inline asm
	{mul.f16 %rs601,%rs554,%rs405;
}
	// end inline asm
	// begin inline asm
	{add.f16 %rs604,%rs605,%rs601;
}
	// end inline asm
	mov.b32 	%r1039, {%rs556, %rs604};
	// begin inline asm
	{mul.f16 %rs607,%rs548,%rs417;
}
	// end inline asm
	// begin inline asm
	{add.f16 %rs610,%rs611,%rs607;
}
	// end inline asm
	mov.b32 	%r1063, {%rs562, %rs610};
	// begin inline asm
	{mul.f16 %rs613,%rs554,%rs417;
}
	// end inline asm
	// begin inline asm
	{add.f16 %rs616,%rs617,%rs613;
}
	// end inline asm
	mov.b32 	%r1031, {%rs568, %rs616};
	// begin inline asm
	{mul.f16 %rs619,%rs548,%rs429;
}
	// end inline asm
	// begin inline asm
	{add.f16 %rs622,%rs623,%rs619;
}
	// end inline asm
	mov.b32 	%r1188, {%rs574, %rs622};
	// begin inline asm
	{mul.f16 %rs625,%rs554,%rs429;
}
	// end inline asm
	// begin inline asm
	{add.f16 %rs628,%rs629,%rs625;
}
	// end inline asm
	mov.b32 	%r1023, {%rs580, %rs628};
	// begin inline asm
	{mul.f16 %rs631,%rs548,%rs441;
}
	// end inline asm
	// begin inline asm
	{add.f16 %rs634,%rs635,%rs631;
}
	// end inline asm
	mov.b32 	%r1047, {%rs586, %rs634};
	// begin inline asm
	{mul.f16 %rs637,%rs554,%rs441;
}
	// end inline asm
	// begin inline asm
	{add.f16 %rs640,%rs641,%rs637;
}
	// end inline asm
	mov.b32 	%r1015, {%rs592, %rs640};
	// begin inline asm
	{mul.f16 %rs643,%rs548,%rs453;
}
	// end inline asm
	mov.b32 	{%rs647, %rs695}, %r1203;
	// begin inline asm
	{add.f16 %rs646,%rs647,%rs643;
}
	// end inline asm
	// begin inline asm
	{mul.f16 %rs649,%rs554,%rs453;
}
	// end inline asm
	mov.b32 	{%rs653, %rs701}, %r1038;
	// begin inline asm
	{add.f16 %rs652,%rs653,%rs649;
}
	// end inline asm
	mov.b32 	%r285, {%rs652, %rs1148};
	// begin inline asm
	{mul.f16 %rs655,%rs548,%rs465;
}
	// end inline asm
	mov.b32 	{%rs659, %rs707}, %r1062;
	// begin inline asm
	{add.f16 %rs658,%rs659,%rs655;
}
	// end inline asm
	// begin inline asm
	{mul.f16 %rs661,%rs554,%rs465;
}
	// end inline asm
	mov.b32 	{%rs665, %rs713}, %r1030;
	// begin inline asm
	{add.f16 %rs664,%rs665,%rs661;
}
	// end inline asm
	// begin inline asm
	{mul.f16 %rs667,%rs548,%rs477;
}
	// end inline asm
	mov.b32 	{%rs671, %rs719}, %r1054;
	// begin inline asm
	{add.f16 %rs670,%rs671,%rs667;
}
	// end inline asm
	// begin inline asm
	{mul.f16 %rs673,%rs554,%rs477;
}
	// end inline asm
	mov.b32 	{%rs677, %rs725}, %r1022;
	// begin inline asm
	{add.f16 %rs676,%rs677,%rs673;
}
	// end inline asm
	// begin inline asm
	{mul.f16 %rs679,%rs548,%rs489;
}
	// end inline asm
	mov.b32 	{%rs683, %rs731}, %r1046;
	// begin inline asm
	{add.f16 %rs682,%rs683,%rs679;
}
	// end inline asm
	// begin inline asm
	{mul.f16 %rs685,%rs554,%rs489;
}
	// end inline asm
	mov.b32 	{%rs689, %rs737}, %r1014;
	// begin inline asm
	{add.f16 %rs688,%rs689,%rs685;
}
	// end inline asm
	// begin inline asm
	{mul.f16 %rs691,%rs548,%rs501;
}
	// end inline asm
	// begin inline asm
	{add.f16 %rs694,%rs695,%rs691;
}
	// end inline asm
	mov.b32 	%r1203, {%rs646, %rs694};
	// begin inline asm
	{mul.f16 %rs697,%rs554,%rs501;
}
	// end inline asm
	// begin inline asm
	{add.f16 %rs700,%rs701,%rs697;
}
	// end inline asm
	mov.b32 	%r1038, {%rs652, %rs700};
	// begin inline asm
	{mul.f16 %rs703,%rs548,%rs513;
}
	// end inline asm
	// begin inline asm
	{add.f16 %rs706,%rs707,%rs703;
}
	// end inline asm
	mov.b32 	%r1062, {%rs658, %rs706};
	// begin inline asm
	{mul.f16 %rs709,%rs554,%rs513;
}
	// end inline asm
	// begin inline asm
	{add.f16 %rs712,%rs713,%rs709;
}
	// end inline asm
	mov.b32 	%r1030, {%rs664, %rs712};
	// begin inline asm
	{mul.f16 %rs715,%rs548,%rs525;
}
	// end inline asm
	// begin inline asm
	{add.f16 %rs718,%rs719,%rs715;
}
	// end inline asm
	mov.b32 	%r1054, {%rs670, %rs718};
	// begin inline asm
	{mul.f16 %rs721,%rs554,%rs525;
}
	// end inline asm
	// begin inline asm
	{add.f16 %rs724,%rs725,%rs721;
}
	// end inline asm
	mov.b32 	%r1022, {%rs676, %rs724};
	// begin inline asm
	{mul.f16 %rs727,%rs548,%rs537;
}
	// end inline asm
	// begin inline asm
	{add.f16 %rs730,%rs731,%rs727;
}
	// end inline asm
	mov.b32 	%r1046, {%rs682, %rs730};
	// begin inline asm
	{mul.f16 %rs733,%rs554,%rs537;
}
	// end inline asm
	// begin inline asm
	{add.f16 %rs736,%rs737,%rs733;
}
	// end inline asm
	mov.b32 	%r1014, {%rs688, %rs736};
	ld.shared.u16 	%rs746, [%r786+14784];
	ld.shared.u16 	%rs740, [%r786+448];
	// begin inline asm
	{mul.f16 %rs739,%rs740,%rs357;
}
	// end inline asm
	mov.b32 	{%rs743, %rs791}, %r1069;
	// begin inline asm
	{add.f16 %rs742,%rs743,%rs739;
}
	// end inline asm
	// begin inline asm
	{mul.f16 %rs745,%rs746,%rs357;
}
	// end inline asm
	mov.b32 	{%rs749, %rs797}, %r1037;
	// begin inline asm
	{add.f16 %rs748,%rs749,%rs745;
}
	// end inline asm
	// begin inline asm
	{mul.f16 %rs751,%rs740,%rs369;
}
	// end inline asm
	mov.b32 	{%rs755, %rs803}, %r1061;
	// begin inline asm
	{add.f16 %rs754,%rs755,%rs751;
}
	// end inline asm
	// begin inline asm
	{mul.f16 %rs757,%rs746,%rs369;
}
	// end inline asm
	mov.b32 	{%rs761, %rs809}, %r1029;
	// begin inline asm
	{add.f16 %rs760,%rs761,%rs757;
}
	// end inline asm
	// begin inline asm
	{mul.f16 %rs763,%rs740,%rs381;
}
	// end inline asm
	mov.b32 	{%rs767, %rs815}, %r1053;
	// begin inline asm
	{add.f16 %rs766,%rs767,%rs763;
}
	// end inline asm
	// begin inline asm
	{mul.f16 %rs769,%rs746,%rs381;
}
	// end inline asm
	mov.b32 	{%rs773, %rs821}, %r1021;
	// begin inline asm
	{add.f16 %rs772,%rs773,%rs769;
}
	// end inline asm
	// begin inline asm
	{mul.f16 %rs775,%rs740,%rs393;
}
	// end inline asm
	mov.b32 	{%rs779, %rs827}, %r1045;
	// begin inline asm
	{add.f16 %rs778,%rs779,%rs775;
}
	// end inline asm
	// begin inline asm
	{mul.f16 %rs781,%rs746,%rs393;
}
	// end inline asm
	mov.b32 	{%rs785, %rs833}, %r1146;
	// begin inline asm
	{add.f16 %rs784,%rs785,%rs781;
}
	// end inline asm
	// begin inline asm
	{mul.f16 %rs787,%rs740,%rs405;
}
	// end inline asm
	// begin inline asm
	{add.f16 %rs790,%rs791,%rs787;
}
	// end inline asm
	mov.b32 	%r1069, {%rs742, %rs790};
	// begin inline asm
	{mul.f16 %rs793,%rs746,%rs405;
}
	// end inline asm
	// begin inline asm
	{add.f16 %rs796,%rs797,%rs793;
}
	// end inline asm
	mov.b32 	%r1037, {%rs748, %rs796};
	// begin inline asm
	{mul.f16 %rs799,%rs740,%rs417;
}
	// end inline asm
	// begin inline asm
	{add.f16 %rs802,%rs803,%rs799;
}
	// end inline asm
	mov.b32 	%r1061, {%rs754, %rs802};
	// begin inline asm
	{mul.f16 %rs805,%rs746,%rs417;
}
	// end inline asm
	// begin inline asm
	{add.f16 %rs808,%rs809,%rs805;
}
	// end inline asm
	mov.b32 	%r1029, {%rs760, %rs808};
	// begin inline asm
	{mul.f16 %rs811,%rs740,%rs429;
}
	// end inline asm
	// begin inline asm
	{add.f16 %rs814,%rs815,%rs811;
}
	// end inline asm
	mov.b32 	%r1053, {%rs766, %rs814};
	// begin inline asm
	{mul.f16 %rs817,%rs746,%rs429;
}
	// end inline asm
	// begin inline asm
	{add.f16 %rs820,%rs821,%rs817;
}
	// end inline asm
	mov.b32 	%r1021, {%rs772, %rs820};
	// begin inline asm
	{mul.f16 %rs823,%rs740,%rs441;
}
	// end inline asm
	// begin inline asm
	{add.f16 %rs826,%rs827,%rs823;
}
	// end inline asm
	mov.b32 	%r1045, {%rs778, %rs826};
	// begin inline asm
	{mul.f16 %rs829,%rs746,%rs441;
}
	// end inline asm
	// begin inline asm
	{add.f16 %rs832,%rs833,%rs829;
}
	// end inline asm
	mov.b32 	%r1146, {%rs784, %rs832};
	// begin inline asm
	{mul.f16 %rs835,%rs740,%rs453;
}
	// end inline asm
	mov.b32 	{%rs839, %rs887}, %r1068;
	// begin inline asm
	{add.f16 %rs838,%rs839,%rs835;
}
	// end inline asm
	// begin inline asm
	{mul.f16 %rs841,%rs746,%rs453;
}
	// end inline asm
	mov.b32 	{%rs845, %rs893}, %r1036;
	// begin inline asm
	{add.f16 %rs844,%rs845,%rs841;
}
	// end inline asm
	// begin inline asm
	{mul.f16 %rs847,%rs740,%rs465;
}
	// end inline asm
	mov.b32 	{%rs851, %rs899}, %r1060;
	// begin inline asm
	{add.f16 %rs850,%rs851,%rs847;
}
	// end inline asm
	// begin inline asm
	{mul.f16 %rs853,%rs746,%rs465;
}
	// end inline asm
	mov.b32 	{%rs857, %rs905}, %r1028;
	// begin inline asm
	{add.f16 %rs856,%rs857,%rs853;
}
	// end inline asm
	// begin inline asm
	{mul.f16 %rs859,%rs740,%rs477;
}
	// end inline asm
	mov.b32 	{%rs863, %rs911}, %r1052;
	// begin inline asm
	{add.f16 %rs862,%rs863,%rs859;
}
	// end inline asm
	// begin inline asm
	{mul.f16 %rs865,%rs746,%rs477;
}
	// end inline asm
	mov.b32 	{%rs869, %rs917}, %r1020;
	// begin inline asm
	{add.f16 %rs868,%rs869,%rs865;
}
	// end inline asm
	// begin inline asm
	{mul.f16 %rs871,%rs740,%rs489;
}
	// end inline asm
	mov.b32 	{%rs875, %rs923}, %r1044;
	// begin inline asm
	{add.f16 %rs874,%rs875,%rs871;
}
	// end inline asm
	// begin inline asm
	{mul.f16 %rs877,%rs746,%rs489;
}
	// end inline asm
	mov.b32 	{%rs881, %rs929}, %r1012;
	// begin inline asm
	{add.f16 %rs880,%rs881,%rs877;
}
	// end inline asm
	// begin inline asm
	{mul.f16 %rs883,%rs740,%rs501;
}
	// end inline asm
	// begin inline asm
	{add.f16 %rs886,%rs887,%rs883;
}
	// end inline asm
	mov.b32 	%r1068, {%rs838, %rs886};
	// begin inline asm
	{mul.f16 %rs889,%rs746,%rs501;
}
	// end inline asm
	// begin inline asm
	{add.f16 %rs892,%rs893,%rs889;
}
	// end inline asm
	mov.b32 	%r1036, {%rs844, %rs892};
	// begin inline asm
	{mul.f16 %rs895,%rs740,%rs513;
}
	// end inline asm
	// begin inline asm
	{add.f16 %rs898,%rs899,%rs895;
}
	// end inline asm
	mov.b32 	%r1060, {%rs850, %rs898};
	// begin inline asm
	{mul.f16 %rs901,%rs746,%rs513;
}
	// end inline asm
	// begin inline asm
	{add.f16 %rs904,%rs905,%rs901;
}
	// end inline asm
	mov.b32 	%r1028, {%rs856, %rs904};
	// begin inline asm
	{mul.f16 %rs907,%rs740,%rs525;
}
	// end inline asm
	// begin inline asm
	{add.f16 %rs910,%rs911,%rs907;
}
	// end inline asm
	mov.b32 	%r1052, {%rs862, %rs910};
	// begin inline asm
	{mul.f16 %rs913,%rs746,%rs525;
}
	// end inline asm
	// begin inline asm
	{add.f16 %rs916,%rs917,%rs913;
}
	// end inline asm
	mov.b32 	%r1020, {%rs868, %rs916};
	// begin inline asm
	{mul.f16 %rs919,%rs740,%rs537;
}
	// end inline asm
	// begin inline asm
	{add.f16 %rs922,%rs923,%rs919;
}
	// end inline asm
	mov.b32 	%r1044, {%rs874, %rs922};
	// begin inline asm
	{mul.f16 %rs925,%rs746,%rs537;
}
	// end inline asm
	// begin inline asm
	{add.f16 %rs928,%rs929,%rs925;
}
	// end inline asm
	mov.b32 	%r1012, {%rs880, %rs928};
	ld.shared.u16 	%rs938, [%r786+14848];
	ld.shared.u16 	%rs932, [%r786+512];
	// begin inline asm
	{mul.f16 %rs931,%rs932,%rs357;
}
	// end inline asm
	mov.b32 	{%rs935, %rs983}, %r1067;
	// begin inline asm
	{add.f16 %rs934,%rs935,%rs931;
}
	// end inline asm
	// begin inline asm
	{mul.f16 %rs937,%rs938,%rs357;
}
	// end inline asm
	mov.b32 	{%rs941, %rs989}, %r1035;
	// begin inline asm
	{add.f16 %rs940,%rs941,%rs937;
}
	// end inline asm
	// begin inline asm
	{mul.f16 %rs943,%rs932,%rs369;
}
	// end inline asm
	mov.b32 	{%rs947, %rs995}, %r1059;
	// begin inline asm
	{add.f16 %rs946,%rs947,%rs943;
}
	// end inline asm
	// begin inline asm
	{mul.f16 %rs949,%rs938,%rs369;
}
	// end inline asm
	mov.b32 	{%rs953, %rs1001}, %r1027;
	// begin inline asm
	{add.f16 %rs952,%rs953,%rs949;
}
	// end inline asm
	// begin inline asm
	{mul.f16 %rs955,%rs932,%rs381;
}
	// end inline asm
	mov.b32 	{%rs959, %rs1007}, %r1051;
	// begin inline asm
	{add.f16 %rs958,%rs959,%rs955;
}
	// end inline asm
	// begin inline asm
	{mul.f16 %rs961,%rs938,%rs381;
}
	// end inline asm
	mov.b32 	{%rs965, %rs1013}, %r1019;
	// begin inline asm
	{add.f16 %rs964,%rs965,%rs961;
}
	// end inline asm
	// begin inline asm
	{mul.f16 %rs967,%rs932,%rs393;
}
	// end inline asm
	mov.b32 	{%rs971, %rs1019}, %r1043;
	// begin inline asm
	{add.f16 %rs970,%rs971,%rs967;
}
	// end inline asm
	// begin inline asm
	{mul.f16 %rs973,%rs938,%rs393;
}
	// end inline asm
	mov.b32 	{%rs977, %rs1025}, %r1011;
	// begin inline asm
	{add.f16 %rs976,%rs977,%rs973;
}
	// end inline asm
	// begin inline asm
	{mul.f16 %rs979,%rs932,%rs405;
}
	// end inline asm
	// begin inline asm
	{add.f16 %rs982,%rs983,%rs979;
}
	// end inline asm
	mov.b32 	%r1067, {%rs934, %rs982};
	// begin inline asm
	{mul.f16 %rs985,%rs938,%rs405;
}
	// end inline asm
	// begin inline asm
	{add.f16 %rs988,%rs989,%rs985;
}
	// end inline asm
	mov.b32 	%r1035, {%rs940, %rs988};
	// begin inline asm
	{mul.f16 %rs991,%rs932,%rs417;
}
	// end inline asm
	// begin inline asm
	{add.f16 %rs994,%rs995,%rs991;
}
	// end inline asm
	mov.b32 	%r1059, {%rs946, %rs994};
	// begin inline asm
	{mul.f16 %rs997,%rs938,%rs417;
}
	// end inline asm
	// begin inline asm
	{add.f16 %rs1000,%rs1001,%rs997;
}
	// end inline asm
	mov.b32 	%r1027, {%rs952, %rs1000};
	// begin inline asm
	{mul.f16 %rs1003,%rs932,%rs429;
}
	// end inline asm
	// begin inline asm
	{add.f16 %rs1006,%rs1007,%rs1003;
}
	// end inline asm
	mov.b32 	%r1051, {%rs958, %rs1006};
	// begin inline asm
	{mul.f16 %rs1009,%rs938,%rs429;
}
	// end inline asm
	// begin inline asm
	{add.f16 %rs1012,%rs1013,%rs1009;
}
	// end inline asm
	mov.b32 	%r1019, {%rs964, %rs1012};
	// begin inline asm
	{mul.f16 %rs1015,%rs932,%rs441;
}
	// end inline asm
	// begin inline asm
	{add.f16 %rs1018,%rs1019,%rs1015;
}
	// end inline asm
	mov.b32 	%r1043, {%rs970, %rs1018};
	// begin inline asm
	{mul.f16 %rs1021,%rs938,%rs441;
}
	// end inline asm
	// begin inline asm
	{add.f16 %rs1024,%rs1025,%rs1021;
}
	// end inline asm
	mov.b32 	%r1011, {%rs976, %rs1024};
	// begin inline asm
	{mul.f16 %rs1027,%rs932,%rs453;
}
	// end inline asm
	mov.b32 	{%rs1031, %rs1079}, %r1066;
	// begin inline asm
	{add.f16 %rs1030,%rs1031,%rs1027;
}
	// end inline asm
	// begin inline asm
	{mul.f16 %rs1033,%rs938,%rs453;
}
	// end inline asm
	mov.b32 	{%rs1037, %rs1085}, %r1034;
	// begin inline asm
	{add.f16 %rs1036,%rs1037,%rs1033;
}
	// end inline asm
	mov.b32 	%r321, {%rs1036, %rs1152};
	// begin inline asm
	{mul.f16 %rs1039,%rs932,%rs465;
}
	// end inline asm
	mov.b32 	{%rs1043, %rs1091}, %r1058;
	// begin inline asm
	{add.f16 %rs1042,%rs1043,%rs1039;
}
	// end inline asm
	// begin inline asm
	{mul.f16 %rs1045,%rs938,%rs465;
}
	// end inline asm
	mov.b32 	{%rs1049, %rs1097}, %r1026;
	// begin inline asm
	{add.f16 %rs1048,%rs1049,%rs1045;
}
	// end inline asm
	// begin inline asm
	{mul.f16 %rs1051,%rs932,%rs477;
}
	// end inline asm
	mov.b32 	{%rs1055, %rs1103}, %r1050;
	// begin inline asm
	{add.f16 %rs1054,%rs1055,%rs1051;
}
	// end inline asm
	// begin inline asm
	{mul.f16 %rs1057,%rs938,%rs477;
}
	// end inline asm
	mov.b32 	{%rs1061, %rs1109}, %r1018;
	// begin inline asm
	{add.f16 %rs1060,%rs1061,%rs1057;
}
	// end inline asm
	// begin inline asm
	{mul.f16 %rs1063,%rs932,%rs489;
}
	// end inline asm
	mov.b32 	{%rs1067, %rs1115}, %r1042;
	// begin inline asm
	{add.f16 %rs1066,%rs1067,%rs1063;
}
	// end inline asm
	mov.b32 	%r326, {%rs1066, %rs1157};
	// begin inline asm
	{mul.f16 %rs1069,%rs938,%rs489;
}
	// end inline asm
	mov.b32 	{%rs1073, %rs1121}, %r1010;
	// begin inline asm
	{add.f16 %rs1072,%rs1073,%rs1069;
}
	// end inline asm
	mov.b32 	%r327, {%rs1072, %rs1158};
	// begin inline asm
	{mul.f16 %rs1075,%rs932,%rs501;
}
	// end inline asm
	// begin inline asm
	{add.f16 %rs1078,%rs1079,%rs1075;
}
	// end inline asm
	mov.b32 	%r1066, {%rs1030, %rs1078};
	// begin inline asm
	{mul.f16 %rs1081,%rs938,%rs501;
}
	// end inline asm
	// begin inline asm
	{add.f16 %rs1084,%rs1085,%rs1081;
}
	// end inline asm
	mov.b32 	%r1034, {%rs1036, %rs1084};
	// begin inline asm
	{mul.f16 %rs1087,%rs932,%rs513;
}
	// end inline asm
	// begin inline asm
	{add.f16 %rs1090,%rs1091,%rs1087;
}
	// end inline asm
	mov.b32 	%r1058, {%rs1042, %rs1090};
	// begin inline asm
	{mul.f16 %rs1093,%rs938,%rs513;
}
	// end inline asm
	// begin inline asm
	{add.f16 %rs1096,%rs1097,%rs1093;
}
	// end inline asm
	mov.b32 	%r1026, {%rs1048, %rs1096};
	// begin inline asm
	{mul.f16 %rs1099,%rs932,%rs525;
}
	// end inline asm
	// begin inline asm
	{add.f16 %rs1102,%rs1103,%rs1099;
}
	// end inline asm
	mov.b32 	%r1050, {%rs1054, %rs1102};
	// begin inline asm
	{mul.f16 %rs1105,%rs938,%rs525;
}
	// end inline asm
	// begin inline asm
	{add.f16 %rs1108,%rs1109,%rs1105;
}
	// end inline asm
	mov.b32 	%r1018, {%rs1060, %rs1108};
	// begin inline asm
	{mul.f16 %rs1111,%rs932,%rs537;
}
	// end inline asm
	// begin inline asm
	{add.f16 %rs1114,%rs1115,%rs1111;
}
	// end inline asm
	mov.b32 	%r1042, {%rs1066, %rs1114};
	// begin inline asm
	{mul.f16 %rs1117,%rs938,%rs537;
}
	// end inline asm
	// begin inline asm
	{add.f16 %rs1120,%rs1121,%rs1117;
}
	// end inline asm
	mov.b32 	%r1010, {%rs1072, %rs1120};
	add.s32 	%r1074, %r1074, 1;
	setp.ne.s32 	%p27, %r1074, 16;
	@%p27 bra 	$L__BB0_47;
	mov.b32 	%r1029, {%rs760, %rs808};
	{ .reg .b16 tmp; mov.b32 {%rs1159, tmp}, %r255; }
	mov.b32 	%r1032, {%rs1159, %rs520};
	{ .reg .b16 tmp; mov.b32 {%rs1160, tmp}, %r271; }
	mov.b32 	%r1031, {%rs1160, %rs616};
	{ .reg .b16 tmp; mov.b32 {%rs1161, tmp}, %r239; }
	mov.b32 	%r1033, {%rs1161, %rs424};
	{ .reg .b16 tmp; mov.b32 {%rs1162, tmp}, %r321; }
	mov.b32 	%r1034, {%rs1162, %rs1084};
	mov.b32 	%r1036, {%rs844, %rs892};
	mov.b32 	%r1035, {%rs940, %rs988};
	{ .reg .b16 tmp; mov.b32 {%rs1163, tmp}, %r285; }
	mov.b32 	%r1038, {%rs1163, %rs700};
	mov.b32 	%r1037, {%rs748, %rs796};
	{ .reg .b16 tmp; mov.b32 {%rs1164, tmp}, %r269; }
	mov.b32 	%r1039, {%rs1164, %rs604};
	{ .reg .b16 tmp; mov.b32 {%rs1165, tmp}, %r253; }
	mov.b32 	%r1040, {%rs1165, %rs508};
	{ .reg .b16 tmp; mov.b32 {%rs1166, tmp}, %r327; }
	mov.b32 	%r1010, {%rs1166, %rs1120};
	{ .reg .b16 tmp; mov.b32 {%rs1167, tmp}, %r326; }
	mov.b32 	%r1042, {%rs1167, %rs1114};
	{ .reg .b16 tmp; mov.b32 {%rs1168, tmp}, %r237; }
	mov.b32 	%r1041, {%rs1168, %rs412};
	mov.b32 	%r1043, {%rs970, %rs1018};
	mov.b32 	%r1044, {%rs874, %rs922};
	mov.b32 	%r1012, {%rs880, %rs928};
	mov.b32 	%r354, {%rs976, %rs1169};
	mov.b32 	%r1011, {%rs976, %rs1024};
	add.s32 	%r1009, %r1009, 1;
	setp.ne.s32 	%p28, %r1009, 7;
	@%p28 bra 	$L__BB0_46;
	mov.b32 	%r1032, {%rs1159, %rs520};
	mov.b32 	%r1031, {%rs1160, %rs616};
	mov.b32 	%r1033, {%rs1161, %rs424};
	mov.b32 	%r1034, {%rs1162, %rs1084};
	mov.b32 	%r1036, {%rs844, %rs892};
	mov.b32 	%r1035, {%rs940, %rs988};
	mov.b32 	%r1038, {%rs1163, %rs700};
	mov.b32 	%r1037, {%rs748, %rs796};
	mov.b32 	%r1039, {%rs1164, %rs604};
	mov.b32 	%r1040, {%rs1165, %rs508};
	mov.b32 	%r1010, {%rs1166, %rs1120};
	mov.b32 	%r1042, {%rs1167, %rs1114};
	mov.b32 	%r1041, {%rs1168, %rs412};
	mov.b32 	%r1043, {%rs970, %rs1018};
	mov.b32 	%r1044, {%rs874, %rs922};
	mov.b32 	%r1012, {%rs880, %rs928};
	{ .reg .b16 tmp; mov.b32 {%rs1180, tmp}, %r354; }
	mov.b32 	%r1011, {%rs1180, %rs1024};
	add.s32 	%r937, %r937, 1;
	setp.ne.s32 	%p29, %r937, 6;
	@%p29 bra 	$L__BB0_5;
	bar.sync 	0;
	mov.b32 	%r1075, 0;
$L__BB0_51:
	shl.b32 	%r791, %r1075, 6;
	add.s32 	%r792, %r235, %r791;
	mov.u32 	%r793, %tid.y;
	shl.b32 	%r795, %r793, 1;
	sub.s32 	%r796, 931, %r795;
	setp.ge.s32 	%p30, %r792, %r796;
	shl.b32 	%r797, %r1075, 5;
	sub.s32 	%r798, 466, %r793;
	setp.ge.s32 	%p31, %r797, %r798;
	add.s32 	%r799, %r792, %r795;
	mul.hi.u32 	%r800, %r799, -1840700269;
	shr.u32 	%r801, %r800, 2;
	mul.hi.u32 	%r802, %r801, 1033375591;
	shr.u32 	%r803, %r802, 5;
	mul.lo.s32 	%r804, %r803, 133;
	sub.s32 	%r805, %r801, %r804;
	mov.u32 	%r807, %ctaid.y;
	shl.b32 	%r808, %r807, 2;
	and.b32  	%r809, %r808, 262016;
	sub.s32 	%r810, 3, %r809;
	setp.lt.s32 	%p32, %r805, %r810;
	sub.s32 	%r811, 259, %r805;
	setp.ge.u32 	%p33, %r809, %r811;
	or.pred  	%p2, %p32, %p33;
	mad.lo.s32 	%r812, %r1075, -63, %r799;
	mul.hi.u32 	%r813, %r812, 613566757;
	sub.s32 	%r814, %r812, %r813;
	shr.u32 	%r815, %r814, 1;
	add.s32 	%r816, %r815, %r813;
	shr.u32 	%r817, %r816, 2;
	mul.lo.s32 	%r818, %r817, 7;
	sub.s32 	%r376, %r812, %r818;
	mul.hi.u32 	%r819, %r799, -1932965947;
	shr.u32 	%r820, %r819, 9;
	shl.b32 	%r821, %r820, 20;
	shl.b32 	%r822, %r376, 4;
	shl.b32 	%r823, %r805, 12;
	shl.b32 	%r824, %r807, 7;
	and.b32  	%r825, %r824, 3968;
	shl.b32 	%r826, %r807, 14;
	and.b32  	%r827, %r826, 1073217536;
	or.b32  	%r828, %r825, %r827;
	or.b32  	%r829, %r828, %r822;
	add.s32 	%r830, %r829, %r821;
	add.s32 	%r831, %r830, %r823;
	add.s32 	%r378, %r831, -12240;
	mad.lo.s32 	%r832, %r820, 14896, %r822;
	mad.lo.s32 	%r379, %r805, 112, %r832;
	or.pred  	%p34, %p30, %p31;
	@%p34 bra 	$L__BB0_85;
	ld.param.u64 	%rd37, [fuse_conv2d_1_kernel0_param_1];
	shl.b32 	%r833, %r807, 3;
	and.b32  	%r834, %r833, 248;
	xor.b32  	%r835, %r834, 253;
	setp.ge.u32 	%p35, %r376, %r835;
	or.pred  	%p3, %p2, %p35;
	cvta.to.global.u64 	%rd19, %rd37;
	mul.wide.s32 	%rd20, %r378, 2;
	add.s64 	%rd3, %rd19, %rd20;
	mov.u16 	%rs2136, %rs322;
	@%p3 bra 	$L__BB0_54;
	ld.global.nc.u16 	%rs2136, [%rd3];
$L__BB0_54:
	shl.b32 	%r836, %r379, 1;
	mov.u32 	%r837, _ZZ21fuse_conv2d_1_kernel0E15data_pad_shared;
	add.s32 	%r380, %r837, %r836;
	st.shared.u16 	[%r380], %rs2136;
	mov.u16 	%rs2137, %rs322;
	@%p3 bra 	$L__BB0_56;
	ld.global.nc.u16 	%rs2137, [%rd3+2];
$L__BB0_56:
	st.shared.u16 	[%r380+2], %rs2137;
	mov.u16 	%rs2138, %rs322;
	@%p3 bra 	$L__BB0_58;
	ld.global.nc.u16 	%rs2138, [%rd3+4];
$L__BB0_58:
	st.shared.u16 	[%r380+4], %rs2138;
	mov.u16 	%rs2139, %rs322;
	@%p3 bra 	$L__BB0_60;
	ld.global.nc.u16 	%rs2139, [%rd3+6];
$L__BB0_60:
	st.shared.u16 	[%r380+6], %rs2139;
	mov.u16 	%rs2140, %rs322;
	@%p3 bra 	$L__BB0_62;
	ld.global.nc.u16 	%rs2140, [%rd3+8];
$L__BB0_62:
	st.shared.u16 	[%r380+8], %rs2140;
	mov.u16 	%rs2141, %rs322;
	@%p3 bra 	$L__BB0_64;
	ld.global.nc.u16 	%rs2141, [%rd3+10];
$L__BB0_64:
	st.shared.u16 	[%r380+10], %rs2141;
	mov.u16 	%rs2142, %rs322;
	@%p3 bra 	$L__BB0_66;
	ld.global.nc.u16 	%rs2142, [%rd3+12];
$L__BB0_66:
	st.shared.u16 	[%r380+12], %rs2142;
	mov.u16 	%rs2143, %rs322;
	@%p3 bra 	$L__BB0_68;
	ld.global.nc.u16 	%rs2143, [%rd3+14];
$L__BB0_68:
	st.shared.u16 	[%r380+14], %rs2143;
	mov.u16 	%rs2144, %rs322;
	@%p3 bra 	$L__BB0_70;
	ld.global.nc.u16 	%rs2144, [%rd3+16];
$L__BB0_70:
	st.shared.u16 	[%r380+16], %rs2144;
	mov.u16 	%rs2145, %rs322;
	@%p3 bra 	$L__BB0_72;
	ld.global.nc.u16 	%rs2145, [%rd3+18];
$L__BB0_72:
	st.shared.u16 	[%r380+18], %rs2145;
	mov.u16 	%rs2146, %rs322;
	@%p3 bra 	$L__BB0_74;
	ld.global.nc.u16 	%rs2146, [%rd3+20];
$L__BB0_74:
	st.shared.u16 	[%r380+20], %rs2146;
	mov.u16 	%rs2147, %rs322;
	@%p3 bra 	$L__BB0_76;
	ld.global.nc.u16 	%rs2147, [%rd3+22];
$L__BB0_76:
	st.shared.u16 	[%r380+22], %rs2147;
	mov.u16 	%rs2148, %rs322;
	@%p3 bra 	$L__BB0_78;
	ld.global.nc.u16 	%rs2148, [%rd3+24];
$L__BB0_78:
	st.shared.u16 	[%r380+24], %rs2148;
	mov.u16 	%rs2149, %rs322;
	@%p3 bra 	$L__BB0_80;
	ld.global.nc.u16 	%rs2149, [%rd3+26];
$L__BB0_80:
	st.shared.u16 	[%r380+26], %rs2149;
	mov.u16 	%rs2150, %rs322;
	@%p3 bra 	$L__BB0_82;
	ld.global.nc.u16 	%rs2150, [%rd3+28];
$L__BB0_82:
	st.shared.u16 	[%r380+28], %rs2150;
	mov.u16 	%rs2151, %rs322;
	@%p3 bra 	$L__BB0_84;
	ld.global.nc.u16 	%rs2151, [%rd3+30];
$L__BB0_84:
	st.shared.u16 	[%r380+30], %rs2151;
$L__BB0_85:
	add.s32 	%r1075, %r1075, 1;
	setp.ne.s32 	%p36, %r1075, 15;
	@%p36 bra 	$L__BB0_51;
	mov.b32 	%r1162, {%rs760, %rs808};
	mov.b32 	%r1165, {%rs1159, %rs520};
	mov.b32 	%r1164, {%rs1160, %rs616};
	mov.b32 	%r1166, {%rs1161, %rs424};
	mov.b32 	%r1167, {%rs1162, %rs1084};
	mov.b32 	%r1169, {%rs844, %rs892};
	mov.b32 	%r1168, {%rs940, %rs988};
	mov.b32 	%r1171, {%rs1163, %rs700};
	mov.b32 	%r1170, {%rs748, %rs796};
	mov.b32 	%r1172, {%rs1164, %rs604};
	mov.b32 	%r1173, {%rs1165, %rs508};
	mov.b32 	%r1143, {%rs1166, %rs1120};
	mov.b32 	%r1175, {%rs1167, %rs1114};
	mov.b32 	%r1174, {%rs1168, %rs412};
	mov.b32 	%r1176, {%rs970, %rs1018};
	mov.b32 	%r1177, {%rs874, %rs922};
	mov.b32 	%r1145, {%rs880, %rs928};
	mov.b32 	%r1144, {%rs976, %rs1024};
	bar.sync 	0;
	mov.b32 	%r1140, 0;
$L__BB0_87:
	mov.u32 	%r840, %tid.y;
	shr.u32 	%r841, %r840, 1;
	shl.b32 	%r842, %r840, 6;
	and.b32  	%r843, %r842, 64;
	mad.lo.s32 	%r844, %r841, 448, %r843;
	mad.lo.s32 	%r845, %r1140, 112, %r844;
	shl.b32 	%r846, %r845, 1;
	mov.u32 	%r847, _ZZ21fuse_conv2d_1_kernel0E15data_pad_shared;
	add.s32 	%r848, %r847, %r846;
	add.s32 	%r1141, %r848, 14848;
	mov.b32 	%r1142, 14336;
$L__BB0_88:
	ld.shared.u16 	%rs1198, [%r1141+-512];
	ld.shared.u16 	%rs1192, [%r1141+-14848];
	mov.u32 	%r532, %tid.x;
	mov.u32 	%r849, _ZZ21fuse_conv2d_1_kernel0E13input1_shared;
	mad.lo.s32 	%r850, %r532, 896, %r849;
	shl.b32 	%r851, %r1140, 5;
	add.s32 	%r852, %r850, %r851;
	add.s32 	%r853, %r852, %r1142;
	ld.shared.u16 	%rs1193, [%r853+-14336];
	// begin inline asm
	{mul.f16 %rs1191,%rs1192,%rs1193;
}
	// end inline asm
	mov.b32 	{%rs1195, %rs1243}, %r1073;
	// begin inline asm
	{add.f16 %rs1194,%rs1195,%rs1191;
}
	// end inline asm
	// begin inline asm
	{mul.f16 %rs1197,%rs1198,%rs1193;
}
	// end inline asm
	mov.b32 	{%rs1201, %rs1249}, %r1174;
	// begin inline asm
	{add.f16 %rs1200,%rs1201,%rs1197;
}
	// end inline asm
	ld.shared.u16 	%rs1205, [%r853+-12544];
	// begin inline asm
	{mul.f16 %rs1203,%rs1192,%rs1205;
}
	// end inline asm
	mov.b32 	{%rs1207, %rs1255}, %r1065;
	// begin inline asm
	{add.f16 %rs1206,%rs1207,%rs1203;
}
	// end inline asm
	// begin inline asm
	{mul.f16 %rs1209,%rs1198,%rs1205;
}
	// end inline asm
	mov.b32 	{%rs1213, %rs1261}, %r1166;
	// begin inline asm
	{add.f16 %rs1212,%rs1213,%rs1209;
}
	// end inline asm
	ld.shared.u16 	%rs1217, [%r853+-10752];
	// begin inline asm
	{mul.f16 %rs1215,%rs1192,%rs1217;
}
	// end inline asm
	mov.b32 	{%rs1219, %rs1267}, %r1057;
	// begin inline asm
	{add.f16 %rs1218,%rs1219,%rs1215;
}
	// end inline asm
	// begin inline asm
	{mul.f16 %rs1221,%rs1198,%rs1217;
}
	// end inline asm
	mov.b32 	{%rs1225, %rs1273}, %r1025;
	// begin inline asm
	{add.f16 %rs1224,%rs1225,%rs1221;
}
	// end inline asm
	ld.shared.u16 	%rs1229, [%r853+-8960];
	// begin inline asm
	{mul.f16 %rs1227,%rs1192,%rs1229;
}
	// end inline asm
	mov.b32 	{%rs1231, %rs1279}, %r1049;
	// begin inline asm
	{add.f16 %rs1230,%rs1231,%rs1227;
}
	// end inline asm
	// begin inline asm
	{mul.f16 %rs1233,%rs1198,%rs1229;
}
	// end inline asm
	mov.b32 	{%rs1237, %rs1285}, %r1017;
	// begin inline asm
	{add.f16 %rs1236,%rs1237,%rs1233;
}
	// end inline asm
	ld.shared.u16 	%rs1241, [%r853+-14112];
	// begin inline asm
	{mul.f16 %rs1239,%rs1192,%rs1241;
}
	// end inline asm
	// begin inline asm
	{add.f16 %rs1242,%rs1243,%rs1239;
}
	// end inline asm
	mov.b32 	%r1073, {%rs1194, %rs1242};
	// begin inline asm
	{mul.f16 %rs1245,%rs1198,%rs1241;
}
	// end inline asm
	// begin inline asm
	{add.f16 %rs1248,%rs1249,%rs1245;
}
	// end inline asm
	mov.b32 	%r1174, {%rs1200, %rs1248};
	ld.shared.u16 	%rs1253, [%r853+-12320];
	// begin inline asm
	{mul.f16 %rs1251,%rs1192,%rs1253;
}
	// end inline asm
	// begin inline asm
	{add.f16 %rs1254,%rs1255,%rs1251;
}
	// end inline asm
	mov.b32 	%r1065, {%rs1206, %rs1254};
	// begin inline asm
	{mul.f16 %rs1257,%rs1198,%rs1253;
}
	// end inline asm
	// begin inline asm
	{add.f16 %rs1260,%rs1261,%rs1257;
}
	// end inline asm
	mov.b32 	%r1166, {%rs1212, %rs1260};
	ld.shared.u16 	%rs1265, [%r853+-10528];
	// begin inline asm
	{mul.f16 %rs1263,%rs1192,%rs1265;
}
	// end inline asm
	// begin inline asm
	{add.f16 %rs1266,%rs1267,%rs1263;
}
	// end inline asm
	mov.b32 	%r1057, {%rs1218, %rs1266};
	// begin inline asm
	{mul.f16 %rs1269,%rs1198,%rs1265;
}
	// end inline asm
	// begin inline asm
	{add.f16 %rs1272,%rs1273,%rs1269;
}
	// end inline asm
	mov.b32 	%r1025, {%rs1224, %rs1272};
	ld.shared.u16 	%rs1277, [%r853+-8736];
	// begin inline asm
	{mul.f16 %rs1275,%rs1192,%rs1277;
}
	// end inline asm
	// begin inline asm
	{add.f16 %rs1278,%rs1279,%rs1275;
}
	// end inline asm
	mov.b32 	%r1049, {%rs1230, %rs1278};
	// begin inline asm
	{mul.f16 %rs1281,%rs1198,%rs1277;
}
	// end inline asm
	// begin inline asm
	{add.f16 %rs1284,%rs1285,%rs1281;
}
	// end inline asm
	mov.b32 	%r1017, {%rs1236, %rs1284};
	ld.shared.u16 	%rs1289, [%r853+-13888];
	// begin inline asm
	{mul.f16 %rs1287,%rs1192,%rs1289;
}
	// end inline asm
	mov.b32 	{%rs1291, %rs1339}, %r1072;
	// begin inline asm
	{add.f16 %rs1290,%rs1291,%rs1287;
}
	// end inline asm
	// begin inline asm
	{mul.f16 %rs1293,%rs1198,%rs1289;
}
	// end inline asm
	mov.b32 	{%rs1297, %rs1345}, %r1173;
	// begin inline asm
	{add.f16 %rs1296,%rs1297,%rs1293;
}
	// end inline asm
	ld.shared.u16 	%rs1301, [%r853+-12096];
	// begin inline asm
	{mul.f16 %rs1299,%rs1192,%rs1301;
}
	// end inline asm
	mov.b32 	{%rs1303, %rs1351}, %r1064;
	// begin inline asm
	{add.f16 %rs1302,%rs1303,%rs1299;
}
	// end inline asm
	// begin inline asm
	{mul.f16 %rs1305,%rs1198,%rs1301;
}
	// end inline asm
	mov.b32 	{%rs1309, %rs1357}, %r1165;
	// begin inline asm
	{add.f16 %rs1308,%rs1309,%rs1305;
}
	// end inline asm
	ld.shared.u16 	%rs1313, [%r853+-10304];
	// begin inline asm
	{mul.f16 %rs1311,%rs1192,%rs1313;
}
	// end inline asm
	mov.b32 	{%rs1315, %rs1363}, %r1056;
	// begin inline asm
	{add.f16 %rs1314,%rs1315,%rs1311;
}
	// end inline asm
	// begin inline asm
	{mul.f16 %rs1317,%rs1198,%rs1313;
}
	// end inline asm
	mov.b32 	{%rs1321, %rs1369}, %r1024;
	// begin inline asm
	{add.f16 %rs1320,%rs1321,%rs1317;
}
	// end inline asm
	ld.shared.u16 	%rs1325, [%r853+-8512];
	// begin inline asm
	{mul.f16 %rs1323,%rs1192,%rs1325;
}
	// end inline asm
	mov.b32 	{%rs1327, %rs1375}, %r1048;
	// begin inline asm
	{add.f16 %rs1326,%rs1327,%rs1323;
}
	// end inline asm
	// begin inline asm
	{mul.f16 %rs1329,%rs1198,%rs1325;
}
	// end inline asm
	mov.b32 	{%rs1333, %rs1381}, %r1016;
	// begin inline asm
	{add.f16 %rs1332,%rs1333,%rs1329;
}
	// end inline asm
	ld.shared.u16 	%rs1337, [%r853+-13664];
	// begin inline asm
	{mul.f16 %rs1335,%rs1192,%rs1337;
}
	// end inline asm
	// begin inline asm
	{add.f16 %rs1338,%rs1339,%rs1335;
}
	// end inline asm
	mov.b32 	%r1072, {%rs1290, %rs1338};
	// begin inline asm
	{mul.f16 %rs1341,%rs1198,%rs1337;
}
	// end inline asm
	// begin inline asm
	{add.f16 %rs1344,%rs1345,%rs1341;
}
	// end inline asm
	mov.b32 	%r1173, {%rs1296, %rs1344};
	ld.shared.u16 	%rs1349, [%r853+-11872];
	// begin inline asm
	{mul.f16 %rs1347,%rs1192,%rs1349;
}
	// end inline asm
	// begin inline asm
	{add.f16 %rs1350,%rs1351,%rs1347;
}
	// end inline asm
	mov.b32 	%r1064, {%rs1302, %rs1350};
	// begin inline asm
	{mul.f16 %rs1353,%rs1198,%rs1349;
}
	// end inline asm
	// begin inline asm
	{add.f16 %rs1356,%rs1357,%rs1353;
}
	// end inline asm
	mov.b32 	%r1165, {%rs1308, %rs1356};
	ld.shared.u16 	%rs1361, [%r853+-10080];
	// begin inline asm
	{mul.f16 %rs1359,%rs1192,%rs1361;
}
	// end inline asm
	// begin inline asm
	{add.f16 %rs1362,%rs1363,%rs1359;
}
	// end inline asm
	mov.b32 	%r1056, {%rs1314, %rs1362};
	// begin inline asm
	{mul.f16 %rs1365,%rs1198,%rs1361;
}
	// end inline asm
	// begin inline asm
	{add.f16 %rs1368,%rs1369,%rs1365;
}
	// end inline asm
	mov.b32 	%r1024, {%rs1320, %rs1368};
	ld.shared.u16 	%rs1373, [%r853+-8288];
	// begin inline asm
	{mul.f16 %rs1371,%rs1192,%rs1373;
}
	// end inline asm
	// begin inline asm
	{add.f16 %rs1374,%rs1375,%rs1371;
}
	// end inline asm
	mov.b32 	%r1048, {%rs1326, %rs1374};
	// begin inline asm
	{mul.f16 %rs1377,%rs1198,%rs1373;
}
	// end inline asm
	// begin inline asm
	{add.f16 %rs1380,%rs1381,%rs1377;
}
	// end inline asm
	mov.b32 	%r1016, {%rs1332, %rs1380};
	ld.shared.u16 	%rs1390, [%r1141+-448];
	ld.shared.u16 	%rs1384, [%r1141+-14784];
	// begin inline asm
	{mul.f16 %rs1383,%rs1384,%rs1193;
}
	// end inline asm
	mov.b32 	{%rs1387, %rs1435}, %r1204;
	// begin inline asm
	{add.f16 %rs1386,%rs1387,%rs1383;
}
	// end inline asm
	// begin inline asm
	{mul.f16 %rs1389,%rs1390,%rs1193;
}
	// end inline asm
	mov.b32 	{%rs1393, %rs1441}, %r1172;
	// begin inline asm
	{add.f16 %rs1392,%rs1393,%rs1389;
}
	// end inline asm
	// begin inline asm
	{mul.f16 %rs1395,%rs1384,%rs1205;
}
	// end inline asm
	mov.b32 	{%rs1399, %rs1447}, %r1063;
	// begin inline asm
	{add.f16 %rs1398,%rs1399,%rs1395;
}
	// end inline asm
	// begin inline asm
	{mul.f16 %rs1401,%rs1390,%rs1205;
}
	// end inline asm
	mov.b32 	{%rs1405, %rs1453}, %r1164;
	// begin inline asm
	{add.f16 %rs1404,%rs1405,%rs1401;
}
	// end inline asm
	// begin inline asm
	{mul.f16 %rs1407,%rs1384,%rs1217;
}
	// end inline asm
	mov.b32 	{%rs1411, %rs1459}, %r1188;
	// begin inline asm
	{add.f16 %rs1410,%rs1411,%rs1407;
}
	// end inline asm
	// begin inline asm
	{mul.f16 %rs1413,%rs1390,%rs1217;
}
	// end inline asm
	mov.b32 	{%rs1417, %rs1465}, %r1023;
	// begin inline asm
	{add.f16 %rs1416,%rs1417,%rs1413;
}
	// end inline asm
	// begin inline asm
	{mul.f16 %rs1419,%rs1384,%rs1229;
}
	// end inline asm
	mov.b32 	{%rs1423, %rs1471}, %r1047;
	// begin inline asm
	{add.f16 %rs1422,%rs1423,%rs1419;
}
	// end inline asm
	// begin inline asm
	{mul.f16 %rs1425,%rs1390,%rs1229;
}
	// end inline asm
	mov.b32 	{%rs1429, %rs1477}, %r1015;
	// begin inline asm
	{add.f16 %rs1428,%rs1429,%rs1425;
}
	// end inline asm
	// begin inline asm
	{mul.f16 %rs1431,%rs1384,%rs1241;
}
	// end inline asm
	// begin inline asm
	{add.f16 %rs1434,%rs1435,%rs1431;
}
	// end inline asm
	mov.b32 	%r1204, {%rs1386, %rs1434};
	// begin inline asm
	{mul.f16 %rs1437,%rs1390,%rs1241;
}
	// end inline asm
	// begin inline asm
	{add.f16 %rs1440,%rs1441,%rs1437;
}
	// end inline asm
	mov.b32 	%r1172, {%rs1392, %rs1440};
	// begin inline asm
	{mul.f16 %rs1443,%rs1384,%rs1253;
}
	// end inline asm
	// begin inline asm
	{add.f16 %rs1446,%rs1447,%rs1443;
}
	// end inline asm
	mov.b32 	%r1063, {%rs1398, %rs1446};
	// begin inline asm
	{mul.f16 %rs1449,%rs1390,%rs1253;
}
	// end inline asm
	// begin inline asm
	{add.f16 %rs1452,%rs1453,%rs1449;
}
	// end inline asm
	mov.b32 	%r1164, {%rs1404, %rs1452};
	// begin inline asm
	{mul.f16 %rs1455,%rs1384,%rs1265;
}
	// end inline asm
	// begin inline asm
	{add.f16 %rs1458,%rs1459,%rs1455;
}
	// end inline asm
	mov.b32 	%r1188, {%rs1410, %rs1458};
	// begin inline asm
	{mul.f16 %rs1461,%rs1390,%rs1265;
}
	// end inline asm
	// begin inline asm
	{add.f16 %rs1464,%rs1465,%rs1461;
}
	// end inline asm
	mov.b32 	%r1023, {%rs1416, %rs1464};
	// begin inline asm
	{mul.f16 %rs1467,%rs1384,%rs1277;
}
	// end inline asm
	// begin inline asm
	{add.f16 %rs1470,%rs1471,%rs1467;
}
	// end inline asm
	mov.b32 	%r1047, {%rs1422, %rs1470};
	// begin inline asm
	{mul.f16 %rs1473,%rs1390,%rs1277;
}
	// end inline asm
	// begin inline asm
	{add.f16 %rs1476,%rs1477,%rs1473;
}
	// end inline asm
	mov.b32 	%r1015, {%rs1428, %rs1476};
	// begin inline asm
	{mul.f16 %rs1479,%rs1384,%rs1289;
}
	// end inline asm
	mov.b32 	{%rs1483, %rs1531}, %r1203;
	// begin inline asm
	{add.f16 %rs1482,%rs1483,%rs1479;
}
	// end inline asm
	mov.b32 	%r574, {%rs1482, %rs1976};
	// begin inline asm
	{mul.f16 %rs1485,%rs1390,%rs1289;
}
	// end inline asm
	mov.b32 	{%rs1489, %rs1537}, %r1171;
	// begin inline asm
	{add.f16 %rs1488,%rs1489,%rs1485;
}
	// end inline asm
	// begin inline asm
	{mul.f16 %rs1491,%rs1384,%rs1301;
}
	// end inline asm
	mov.b32 	{%rs1495, %rs1543}, %r1062;
	// begin inline asm
	{add.f16 %rs1494,%rs1495,%rs1491;
}
	// end inline asm
	// begin inline asm
	{mul.f16 %rs1497,%rs1390,%rs1301;
}
	// end inline asm
	mov.b32 	{%rs1501, %rs1549}, %r1030;
	// begin inline asm
	{add.f16 %rs1500,%rs1501,%rs1497;
}
	// end inline asm
	// begin inline asm
	{mul.f16 %rs1503,%rs1384,%rs1313;
}
	// end inline asm
	mov.b32 	{%rs1507, %rs1555}, %r1054;
	// begin inline asm
	{add.f16 %rs1506,%rs1507,%rs1503;
}
	// end inline asm
	// begin inline asm
	{mul.f16 %rs1509,%rs1390,%rs1313;
}
	// end inline asm
	mov.b32 	{%rs1513, %rs1561}, %r1022;
	// begin inline asm
	{add.f16 %rs1512,%rs1513,%rs1509;
}
	// end inline asm
	// begin inline asm
	{mul.f16 %rs1515,%rs1384,%rs1325;
}
	// end inline asm
	mov.b32 	{%rs1519, %rs1567}, %r1046;
	// begin inline asm
	{add.f16 %rs1518,%rs1519,%rs1515;
}
	// end inline asm
	// begin inline asm
	{mul.f16 %rs1521,%rs1390,%rs1325;
}
	// end inline asm
	mov.b32 	{%rs1525, %rs1573}, %r1014;
	// begin inline asm
	{add.f16 %rs1524,%rs1525,%rs1521;
}
	// end inline asm
	// begin inline asm
	{mul.f16 %rs1527,%rs1384,%rs1337;
}
	// end inline asm
	// begin inline asm
	{add.f16 %rs1530,%rs1531,%rs1527;
}
	// end inline asm
	mov.b32 	%r1203, {%rs1482, %rs1530};
	// begin inline asm
	{mul.f16 %rs1533,%rs1390,%rs1337;
}
	// end inline asm
	// begin inline asm
	{add.f16 %rs1536,%rs1537,%rs1533;
}
	// end inline asm
	mov.b32 	%r1171, {%rs1488, %rs1536};
	// begin inline asm
	{mul.f16 %rs1539,%rs1384,%rs1349;
}
	// end inline asm
	// begin inline asm
	{add.f16 %rs1542,%rs1543,%rs1539;
}
	// end inline asm
	mov.b32 	%r1062, {%rs1494, %rs1542};
	// begin inline asm
	{mul.f16 %rs1545,%rs1390,%rs1349;
}
	// end inline asm
	// begin inline asm
	{add.f16 %rs1548,%rs1549,%rs1545;
}
	// end inline asm
	mov.b32 	%r1030, {%rs1500, %rs1548};
	// begin inline asm
	{mul.f16 %rs1551,%rs1384,%rs1361;
}
	// end inline asm
	// begin inline asm
	{add.f16 %rs1554,%rs1555,%rs1551;
}
	// end inline asm
	mov.b32 	%r1054, {%rs1506, %rs1554};
	// begin inline asm
	{mul.f16 %rs1557,%rs1390,%rs1361;
}
	// end inline asm
	// begin inline asm
	{add.f16 %rs1560,%rs1561,%rs1557;
}
	// end inline asm
	mov.b32 	%r1022, {%rs1512, %rs1560};
	// begin inline asm
	{mul.f16 %rs1563,%rs1384,%rs1373;
}
	// end inline asm
	// begin inline asm
	{add.f16 %rs1566,%rs1567,%rs1563;
}
	// end inline asm
	mov.b32 	%r1046, {%rs1518, %rs1566};
	// begin inline asm
	{mul.f16 %rs1569,%rs1390,%rs1373;
}
	// end inline asm
	// begin inline asm
	{add.f16 %rs1572,%rs1573,%rs1569;
}
	// end inline asm
	mov.b32 	%r1014, {%rs1524, %rs1572};
	ld.shared.u16 	%rs1582, [%r1141+-64];
	ld.shared.u16 	%rs1576, [%r1141+-14400];
	// begin inline asm
	{mul.f16 %rs1575,%rs1576,%rs1193;
}
	// end inline asm
	mov.b32 	{%rs1579, %rs1627}, %r1069;
	// begin inline asm
	{add.f16 %rs1578,%rs1579,%rs1575;
}
	// end inline asm
	// begin inline asm
	{mul.f16 %rs1581,%rs1582,%rs1193;
}
	// end inline asm
	mov.b32 	{%rs1585, %rs1633}, %r1170;
	// begin inline asm
	{add.f16 %rs1584,%rs1585,%rs1581;
}
	// end inline asm
	// begin inline asm
	{mul.f16 %rs1587,%rs1576,%rs1205;
}
	// end inline asm
	mov.b32 	{%rs1591, %rs1639}, %r1061;
	// begin inline asm
	{add.f16 %rs1590,%rs1591,%rs1587;
}
	// end inline asm
	// begin inline asm
	{mul.f16 %rs1593,%rs1582,%rs1205;
}
	// end inline asm
	mov.b32 	{%rs1597, %rs1645}, %r1162;
	// begin inline asm
	{add.f16 %rs1596,%rs1597,%rs1593;
}
	// end inline asm
	// begin inline asm
	{mul.f16 %rs1599,%rs1576,%rs1217;
}
	// end inline asm
	mov.b32 	{%rs1603, %rs1651}, %r1053;
	// begin inline asm
	{add.f16 %rs1602,%rs1603,%rs1599;
}
	// end inline asm
	// begin inline asm
	{mul.f16 %rs1605,%rs1582,%rs1217;
}
	// end inline asm
	mov.b32 	{%rs1609, %rs1657}, %r1021;
	// begin inline asm
	{add.f16 %rs1608,%rs1609,%rs1605;
}
	// end inline asm
	// begin inline asm
	{mul.f16 %rs1611,%rs1576,%rs1229;
}
	// end inline asm
	mov.b32 	{%rs1615, %rs1663}, %r1045;
	// begin inline asm
	{add.f16 %rs1614,%rs1615,%rs1611;
}
	// end inline asm
	// begin inline asm
	{mul.f16 %rs1617,%rs1582,%rs1229;
}
	// end inline asm
	mov.b32 	{%rs1621, %rs1669}, %r1146;
	// begin inline asm
	{add.f16 %rs1620,%rs1621,%rs1617;
}
	// end inline asm
	// begin inline asm
	{mul.f16 %rs1623,%rs1576,%rs1241;
}
	// end inline asm
	// begin inline asm
	{add.f16 %rs1626,%rs1627,%rs1623;
}
	// end inline asm
	mov.b32 	%r1069, {%rs1578, %rs1626};
	// begin inline asm
	{mul.f16 %rs1629,%rs1582,%rs1241;
}
	// end inline asm
	// begin inline asm
	{add.f16 %rs1632,%rs1633,%rs1629;
}
	// end inline asm
	mov.b32 	%r1170, {%rs1584, %rs1632};
	// begin inline asm
	{mul.f16 %rs1635,%rs1576,%rs1253;
}
	// end inline asm
	// begin inline asm
	{add.f16 %rs1638,%rs1639,%rs1635;
}
	// end inline asm
	mov.b32 	%r1061, {%rs1590, %rs1638};
	// begin inline asm
	{mul.f16 %rs1641,%rs1582,%rs1253;
}
	// end inline asm
	// begin inline asm
	{add.f16 %rs1644,%rs1645,%rs1641;
}
	// end inline asm
	mov.b32 	%r1162, {%rs1596, %rs1644};
	// begin inline asm
	{mul.f16 %rs1647,%rs1576,%rs1265;
}
	// end inline asm
	// begin inline asm
	{add.f16 %rs1650,%rs1651,%rs1647;
}
	// end inline asm
	mov.b32 	%r1053, {%rs1602, %rs1650};
	// begin inline asm
	{mul.f16 %rs1653,%rs1582,%rs1265;
}
	// end inline asm
	// begin inline asm
	{add.f16 %rs1656,%rs1657,%rs1653;
}
	// end inline asm
	mov.b32 	%r1021, {%rs1608, %rs1656};
	// begin inline asm
	{mul.f16 %rs1659,%rs1576,%rs1277;
}
	// end inline asm
	// begin inline asm
	{add.f16 %rs1662,%rs1663,%rs1659;
}
	// end inline asm
	mov.b32 	%r1045, {%rs1614, %rs1662};
	// begin inline asm
	{mul.f16 %rs1665,%rs1582,%rs1277;
}
	// end inline asm
	// begin inline asm
	{add.f16 %rs1668,%rs1669,%rs1665;
}
	// end inline asm
	mov.b32 	%r1146, {%rs1620, %rs1668};
	// begin inline asm
	{mul.f16 %rs1671,%rs1576,%rs1289;
}
	// end inline asm
	mov.b32 	{%rs1675, %rs1723}, %r1068;
	// begin inline asm
	{add.f16 %rs1674,%rs1675,%rs1671;
}
	// end inline asm
	// begin inline asm
	{mul.f16 %rs1677,%rs1582,%rs1289;
}
	// end inline asm
	mov.b32 	{%rs1681, %rs1729}, %r1169;
	// begin inline asm
	{add.f16 %rs1680,%rs1681,%rs1677;
}
	// end inline asm
	// begin inline asm
	{mul.f16 %rs1683,%rs1576,%rs1301;
}
	// end inline asm
	mov.b32 	{%rs1687, %rs1735}, %r1060;
	// begin inline asm
	{add.f16 %rs1686,%rs1687,%rs1683;
}
	// end inline asm
	// begin inline asm
	{mul.f16 %rs1689,%rs1582,%rs1301;
}
	// end inline asm
	mov.b32 	{%rs1693, %rs1741}, %r1028;
	// begin inline asm
	{add.f16 %rs1692,%rs1693,%rs1689;
}
	// end inline asm
	// begin inline asm
	{mul.f16 %rs1695,%rs1576,%rs1313;
}
	// end inline asm
	mov.b32 	{%rs1699, %rs1747}, %r1052;
	// begin inline asm
	{add.f16 %rs1698,%rs1699,%rs1695;
}
	// end inline asm
	// begin inline asm
	{mul.f16 %rs1701,%rs1582,%rs1313;
}
	// end inline asm
	mov.b32 	{%rs1705, %rs1753}, %r1020;
	// begin inline asm
	{add.f16 %rs1704,%rs1705,%rs1701;
}
	// end inline asm
	// begin inline asm
	{mul.f16 %rs1707,%rs1576,%rs1325;
}
	// end inline asm
	mov.b32 	{%rs1711, %rs1759}, %r1177;
	// begin inline asm
	{add.f16 %rs1710,%rs1711,%rs1707;
}
	// end inline asm
	// begin inline asm
	{mul.f16 %rs1713,%rs1582,%rs1325;
}
	// end inline asm
	mov.b32 	{%rs1717, %rs1765}, %r1145;
	// begin inline asm
	{add.f16 %rs1716,%rs1717,%rs1713;
}
	// end inline asm
	// begin inline asm
	{mul.f16 %rs1719,%rs1576,%rs1337;
}
	// end inline asm
	// begin inline asm
	{add.f16 %rs1722,%rs1723,%rs1719;
}
	// end inline asm
	mov.b32 	%r1068, {%rs1674, %rs1722};
	// begin inline asm
	{mul.f16 %rs1725,%rs1582,%rs1337;
}
	// end inline asm
	// begin inline asm
	{add.f16 %rs1728,%rs1729,%rs1725;
}
	// end inline asm
	mov.b32 	%r1169, {%rs1680, %rs1728};
	// begin inline asm
	{mul.f16 %rs1731,%rs1576,%rs1349;
}
	// end inline asm
	// begin inline asm
	{add.f16 %rs1734,%rs1735,%rs1731;
}
	// end inline asm
	mov.b32 	%r1060, {%rs1686, %rs1734};
	// begin inline asm
	{mul.f16 %rs1737,%rs1582,%rs1349;
}
	// end inline asm
	// begin inline asm
	{add.f16 %rs1740,%rs1741,%rs1737;
}
	// end inline asm
	mov.b32 	%r1028, {%rs1692, %rs1740};
	// begin inline asm
	{mul.f16 %rs1743,%rs1576,%rs1361;
}
	// end inline asm
	// begin inline asm
	{add.f16 %rs1746,%rs1747,%rs1743;
}
	// end inline asm
	mov.b32 	%r1052, {%rs1698, %rs1746};
	// begin inline asm
	{mul.f16 %rs1749,%rs1582,%rs1361;
}
	// end inline asm
	// begin inline asm
	{add.f16 %rs1752,%rs1753,%rs1749;
}
	// end inline asm
	mov.b32 	%r1020, {%rs1704, %rs1752};
	// begin inline asm
	{mul.f16 %rs1755,%rs1576,%rs1373;
}
	// end inline asm
	// begin inline asm
	{add.f16 %rs1758,%rs1759,%rs1755;
}
	// end inline asm
	mov.b32 	%r1177, {%rs1710, %rs1758};
	// begin inline asm
	{mul.f16 %rs1761,%rs1582,%rs1373;
}
	// end inline asm
	// begin inline asm
	{add.f16 %rs1764,%rs1765,%rs1761;
}
	// end inline asm
	mov.b32 	%r1145, {%rs1716, %rs1764};
	ld.shared.u16 	%rs1774, [%r1141];
	ld.shared.u16 	%rs1768, [%r1141+-14336];
	// begin inline asm
	{mul.f16 %rs1767,%rs1768,%rs1193;
}
	// end inline asm
	mov.b32 	{%rs1771, %rs1819}, %r1067;
	// begin inline asm
	{add.f16 %rs1770,%rs1771,%rs1767;
}
	// end inline asm
	// begin inline asm
	{mul.f16 %rs1773,%rs1774,%rs1193;
}
	// end inline asm
	mov.b32 	{%rs1777, %rs1825}, %r1168;
	// begin inline asm
	{add.f16 %rs1776,%rs1777,%rs1773;
}
	// end inline asm
	// begin inline asm
	{mul.f16 %rs1779,%rs1768,%rs1205;
}
	// end inline asm
	mov.b32 	{%rs1783, %rs1831}, %r1059;
	// begin inline asm
	{add.f16 %rs1782,%rs1783,%rs1779;
}
	// end inline asm
	// begin inline asm
	{mul.f16 %rs1785,%rs1774,%rs1205;
}
	// end inline asm
	mov.b32 	{%rs1789, %rs1837}, %r1027;
	// begin inline asm
	{add.f16 %rs1788,%rs1789,%rs1785;
}
	// end inline asm
	// begin inline asm
	{mul.f16 %rs1791,%rs1768,%rs1217;
}
	// end inline asm
	mov.b32 	{%rs1795, %rs1843}, %r1051;
	// begin inline asm
	{add.f16 %rs1794,%rs1795,%rs1791;
}
	// end inline asm
	// begin inline asm
	{mul.f16 %rs1797,%rs1774,%rs1217;
}
	// end inline asm
	mov.b32 	{%rs1801, %rs1849}, %r1019;
	// begin inline asm
	{add.f16 %rs1800,%rs1801,%rs1797;
}
	// end inline asm
	// begin inline asm
	{mul.f16 %rs1803,%rs1768,%rs1229;
}
	// end inline asm
	mov.b32 	{%rs1807, %rs1855}, %r1176;
	// begin inline asm
	{add.f16 %rs1806,%rs1807,%rs1803;
}
	// end inline asm
	// begin inline asm
	{mul.f16 %rs1809,%rs1774,%rs1229;
}
	// end inline asm
	mov.b32 	{%rs1813, %rs1861}, %r1144;
	// begin inline asm
	{add.f16 %rs1812,%rs1813,%rs1809;
}
	// end inline asm
	// begin inline asm
	{mul.f16 %rs1815,%rs1768,%rs1241;
}
	// end inline asm
	// begin inline asm
	{add.f16 %rs1818,%rs1819,%rs1815;
}
	// end inline asm
	mov.b32 	%r1067, {%rs1770, %rs1818};
	// begin inline asm
	{mul.f16 %rs1821,%rs1774,%rs1241;
}
	// end inline asm
	// begin inline asm
	{add.f16 %rs1824,%rs1825,%rs1821;
}
	// end inline asm
	mov.b32 	%r1168, {%rs1776, %rs1824};
	// begin inline asm
	{mul.f16 %rs1827,%rs1768,%rs1253;
}
	// end inline asm
	// begin inline asm
	{add.f16 %rs1830,%rs1831,%rs1827;
}
	// end inline asm
	mov.b32 	%r1059, {%rs1782, %rs1830};
	// begin inline asm
	{mul.f16 %rs1833,%rs1774,%rs1253;
}
	// end inline asm
	// begin inline asm
	{add.f16 %rs1836,%rs1837,%rs1833;
}
	// end inline asm
	mov.b32 	%r1027, {%rs1788, %rs1836};
	// begin inline asm
	{mul.f16 %rs1839,%rs1768,%rs1265;
}
	// end inline asm
	// begin inline asm
	{add.f16 %rs1842,%rs1843,%rs1839;
}
	// end inline asm
	mov.b32 	%r1051, {%rs1794, %rs1842};
	// begin inline asm
	{mul.f16 %rs1845,%rs1774,%rs1265;
}
	// end inline asm
	// begin inline asm
	{add.f16 %rs1848,%rs1849,%rs1845;
}
	// end inline asm
	mov.b32 	%r1019, {%rs1800, %rs1848};
	// begin inline asm
	{mul.f16 %rs1851,%rs1768,%rs1277;
}
	// end inline asm
	// begin inline asm
	{add.f16 %rs1854,%rs1855,%rs1851;
}
	// end inline asm
	mov.b32 	%r1176, {%rs1806, %rs1854};
	// begin inline asm
	{mul.f16 %rs1857,%rs1774,%rs1277;
}
	// end inline asm
	// begin inline asm
	{add.f16 %rs1860,%rs1861,%rs1857;
}
	// end inline asm
	mov.b32 	%r1144, {%rs1812, %rs1860};
	// begin inline asm
	{mul.f16 %rs1863,%rs1768,%rs1289;
}
	// end inline asm
	mov.b32 	{%rs1867, %rs1915}, %r1066;
	// begin inline asm
	{add.f16 %rs1866,%rs1867,%rs1863;
}
	// end inline asm
	// begin inline asm
	{mul.f16 %rs1869,%rs1774,%rs1289;
}
	// end inline asm
	mov.b32 	{%rs1873, %rs1921}, %r1167;
	// begin inline asm
	{add.f16 %rs1872,%rs1873,%rs1869;
}
	// end inline asm
	// begin inline asm
	{mul.f16 %rs1875,%rs1768,%rs1301;
}
	// end inline asm
	mov.b32 	{%rs1879, %rs1927}, %r1058;
	// begin inline asm
	{add.f16 %rs1878,%rs1879,%rs1875;
}
	// end inline asm
	// begin inline asm
	{mul.f16 %rs1881,%rs1774,%rs1301;
}
	// end inline asm
	mov.b32 	{%rs1885, %rs1933}, %r1026;
	// begin inline asm
	{add.f16 %rs1884,%rs1885,%rs1881;
}
	// end inline asm
	// begin inline asm
	{mul.f16 %rs1887,%rs1768,%rs1313;
}
	// end inline asm
	mov.b32 	{%rs1891, %rs1939}, %r1050;
	// begin inline asm
	{add.f16 %rs1890,%rs1891,%rs1887;
}
	// end inline asm
	// begin inline asm
	{mul.f16 %rs1893,%rs1774,%rs1313;
}
	// end inline asm
	mov.b32 	{%rs1897, %rs1945}, %r1018;
	// begin inline asm
	{add.f16 %rs1896,%rs1897,%rs1893;
}
	// end inline asm
	// begin inline asm
	{mul.f16 %rs1899,%rs1768,%rs1325;
}
	// end inline asm
	mov.b32 	{%rs1903, %rs1951}, %r1175;
	// begin inline asm
	{add.f16 %rs1902,%rs1903,%rs1899;
}
	// end inline asm
	// begin inline asm
	{mul.f16 %rs1905,%rs1774,%rs1325;
}
	// end inline asm
	mov.b32 	{%rs1909, %rs1957}, %r1143;
	// begin inline asm
	{add.f16 %rs1908,%rs1909,%rs1905;
}
	// end inline asm
	// begin inline asm
	{mul.f16 %rs1911,%rs1768,%rs1337;
}
	// end inline asm
	// begin inline asm
	{add.f16 %rs1914,%rs1915,%rs1911;
}
	// end inline asm
	mov.b32 	%r1066, {%rs1866, %rs1914};
	// begin inline asm
	{mul.f16 %rs1917,%rs1774,%rs1337;
}
	// end inline asm
	// begin inline asm
	{add.f16 %rs1920,%rs1921,%rs1917;
}
	// end inline asm
	mov.b32 	%r1167, {%rs1872, %rs1920};
	// begin inline asm
	{mul.f16 %rs1923,%rs1768,%rs1349;
}
	// end inline asm
	// begin inline asm
	{add.f16 %rs1926,%rs1927,%rs1923;
}
	// end inline asm
	mov.b32 	%r1058, {%rs1878, %rs1926};
	// begin inline asm
	{mul.f16 %rs1929,%rs1774,%rs1349;
}
	// end inline asm
	// begin inline asm
	{add.f16 %rs1932,%rs1933,%rs1929;
}
	// end inline asm
	mov.b32 	%r1026, {%rs1884, %rs1932};
	// begin inline asm
	{mul.f16 %rs1935,%rs1768,%rs1361;
}
	// end inline asm
	// begin inline asm
	{add.f16 %rs1938,%rs1939,%rs1935;
}
	// end inline asm
	mov.b32 	%r1050, {%rs1890, %rs1938};
	// begin inline asm
	{mul.f16 %rs1941,%rs1774,%rs1361;
}
	// end inline asm
	// begin inline asm
	{add.f16 %rs1944,%rs1945,%rs1941;
}
	// end inline asm
	mov.b32 	%r1018, {%rs1896, %rs1944};
	// begin inline asm
	{mul.f16 %rs1947,%rs1768,%rs1373;
}
	// end inline asm
	// begin inline asm
	{add.f16 %rs1950,%rs1951,%rs1947;
}
	// end inline asm
	mov.b32 	%r1175, {%rs1902, %rs1950};
	// begin inline asm
	{mul.f16 %rs1953,%rs1774,%rs1373;
}
	// end inline asm
	// begin inline asm
	{add.f16 %rs1956,%rs1957,%rs1953;
}
	// end inline asm
	mov.b32 	%r1143, {%rs1908, %rs1956};
	add.s32 	%r1142, %r1142, 2;
	add.s32 	%r1141, %r1141, 2;
	setp.ne.s32 	%p37, %r1142, 14368;
	@%p37 bra 	$L__BB0_88;
	{ .reg .b16 tmp; mov.b32 {%rs1999, tmp}, %r574; }
	mov.b32 	%r1203, {%rs1999, %rs1530};
	mov.b32 	%r1204, {%rs1386, %rs1434};
	mov.b32 	%r1188, {%rs1410, %rs1458};
	mov.b32 	%r1146, {%rs1620, %rs1668};
	mov.b32 	%r1144, {%rs1812, %rs1860};
	mov.b32 	%r1168, {%rs1776, %rs1824};
	add.s32 	%r1140, %r1140, 1;
	setp.ne.s32 	%p38, %r1140, 7;
	@%p38 bra 	$L__BB0_87;
	ld.param.u64 	%rd38, [fuse_conv2d_1_kernel0_param_2];
	cvta.to.global.u64 	%rd21, %rd38;
	mov.u32 	%r854, %ctaid.y;
	shl.b32 	%r855, %r854, 8;
	and.b32  	%r856, %r855, 7936;
	mov.u32 	%r857, %tid.y;
	shl.b32 	%r858, %r857, 13;
	and.b32  	%r859, %r858, 8372224;
	shl.b32 	%r860, %r857, 7;
	and.b32  	%r861, %r860, 128;
	shl.b32 	%r862, %r532, 2;
	mov.u32 	%r863, %ctaid.x;
	shl.b32 	%r864, %r863, 5;
	add.s32 	%r865, %r862, %r864;
	add.s32 	%r866, %r865, %r856;
	shl.b32 	%r867, %r854, 14;
	and.b32  	%r868, %r867, 1073217536;
	add.s32 	%r869, %r866, %r868;
	add.s32 	%r870, %r869, %r859;
	add.s32 	%r871, %r870, %r861;
	mul.wide.u32 	%rd22, %r871, 2;
	add.s64 	%rd23, %rd21, %rd22;
	mov.b32 	{%rs2000, %rs2001}, %r1072;
	mov.b32 	{%rs2002, %rs2003}, %r1073;
	st.global.v4.u16 	[%rd23], {%rs2002, %rs2003, %rs2000, %rs2001};
	cvt.u64.u32 	%rd24, %r861;
	cvt.u64.u32 	%rd25, %r859;
	cvt.u64.u32 	%rd26, %r856;
	cvt.u64.u32 	%rd27, %r868;
	cvt.u64.u32 	%rd28, %r865;
	add.s64 	%rd29, %rd28, %rd27;
	add.s64 	%rd30, %rd29, %rd26;
	add.s64 	%rd31, %rd30, %rd25;
	add.s64 	%rd32, %rd31, %rd24;
	shl.b64 	%rd33, %rd32, 1;
	add.s64 	%rd34, %rd21, %rd33;
	mov.b32 	{%rs2004, %rs2005}, %r1173;
	mov.b32 	{%rs2006, %rs2007}, %r1174;
	st.global.v4.u16 	[%rd34+524288], {%rs2006, %rs2007, %rs2004, %rs2005};
	mov.b32 	{%rs2008, %rs2009}, %r1064;
	mov.b32 	{%rs2010, %rs2011}, %r1065;
	st.global.v4.u16 	[%rd34+16], {%rs2010, %rs2011, %rs2008, %rs2009};
	mov.b32 	{%rs2012, %rs2013}, %r1165;
	mov.b32 	{%rs2014, %rs2015}, %r1166;
	st.global.v4.u16 	[%rd34+524304], {%rs2014, %rs2015, %rs2012, %rs2013};
	mov.b32 	{%rs2016, %rs2017}, %r1056;
	mov.b32 	{%rs2018, %rs2019}, %r1057;
	st.global.v4.u16 	[%rd34+32], {%rs2018, %rs2019, %rs2016, %rs2017};
	mov.b32 	{%rs2020, %rs2021}, %r1024;
	mov.b32 	{%rs2022, %rs2023}, %r1025;
	st.global.v4.u16 	[%rd34+524320], {%rs2022, %rs2023, %rs2020, %rs2021};
	mov.b32 	{%rs2024, %rs2025}, %r1048;
	mov.b32 	{%rs2026, %rs2027}, %r1049;
	st.global.v4.u16 	[%rd34+48], {%rs2026, %rs2027, %rs2024, %rs2025};
	mov.b32 	{%rs2028, %rs2029}, %r1016;
	mov.b32 	{%rs2030, %rs2031}, %r1017;
	st.global.v4.u16 	[%rd34+524336], {%rs2030, %rs2031, %rs2028, %rs2029};
	mov.b32 	{%rs2032, %rs2033}, %r1203;
	mov.b32 	{%rs2034, %rs2035}, %r1204;
	st.global.v4.u16 	[%rd23+128], {%rs2034, %rs2035, %rs2032, %rs2033};
	mov.b32 	{%rs2036, %rs2037}, %r1171;
	mov.b32 	{%rs2038, %rs2039}, %r1172;
	st.global.v4.u16 	[%rd34+524416], {%rs2038, %rs2039, %rs2036, %rs2037};
	mov.b32 	{%rs2040, %rs2041}, %r1062;
	mov.b32 	{%rs2042, %rs2043}, %r1063;
	st.global.v4.u16 	[%rd34+144], {%rs2042, %rs2043, %rs2040, %rs2041};
	mov.b32 	{%rs2044, %rs2045}, %r1030;
	mov.b32 	{%rs2046, %rs2047}, %r1164;
	st.global.v4.u16 	[%rd34+524432], {%rs2046, %rs2047, %rs2044, %rs2045};
	mov.b32 	{%rs2048, %rs2049}, %r1054;
	st.global.v4.u16 	[%rd34+160], {%rs1410, %rs1458, %rs2048, %rs2049};
	mov.b32 	{%rs2050, %rs2051}, %r1022;
	mov.b32 	{%rs2052, %rs2053}, %r1023;
	st.global.v4.u16 	[%rd34+524448], {%rs2052, %rs2053, %rs2050, %rs2051};
	mov.b32 	{%rs2054, %rs2055}, %r1046;
	mov.b32 	{%rs2056, %rs2057}, %r1047;
	st.global.v4.u16 	[%rd34+176], {%rs2056, %rs2057, %rs2054, %rs2055};
	mov.b32 	{%rs2058, %rs2059}, %r1014;
	mov.b32 	{%rs2060, %rs2061}, %r1015;
	st.global.v4.u16 	[%rd34+524464], {%rs2060, %rs2061, %rs2058, %rs2059};
	mov.b32 	{%rs2062, %rs2063}, %r1068;
	mov.b32 	{%rs2064, %rs2065}, %r1069;
	st.global.v4.u16 	[%rd23+16384], {%rs2064, %rs2065, %rs2062, %rs2063};
	mov.b32 	{%rs2066, %rs2067}, %r1169;
	mov.b32 	{%rs2068, %rs2069}, %r1170;
	st.global.v4.u16 	[%rd34+540672], {%rs2068, %rs2069, %rs2066, %rs2067};
	mov.b32 	{%rs2070, %rs2071}, %r1060;
	mov.b32 	{%rs2072, %rs2073}, %r1061;
	st.global.v4.u16 	[%rd34+16400], {%rs2072, %rs2073, %rs2070, %rs2071};
	mov.b32 	{%rs2074, %rs2075}, %r1028;
	mov.b32 	{%rs2076, %rs2077}, %r1162;
	st.global.v4.u16 	[%rd34+540688], {%rs2076, %rs2077, %rs2074, %rs2075};
	mov.b32 	{%rs2078, %rs2079}, %r1052;
	mov.b32 	{%rs2080, %rs2081}, %r1053;
	st.global.v4.u16 	[%rd34+16416], {%rs2080, %rs2081, %rs2078, %rs2079};
	mov.b32 	{%rs2082, %rs2083}, %r1020;
	mov.b32 	{%rs2084, %rs2085}, %r1021;
	st.global.v4.u16 	[%rd34+540704], {%rs2084, %rs2085, %rs2082, %rs2083};
	mov.b32 	{%rs2086, %rs2087}, %r1177;
	mov.b32 	{%rs2088, %rs2089}, %r1045;
	st.global.v4.u16 	[%rd34+16432], {%rs2088, %rs2089, %rs2086, %rs2087};
	mov.b32 	{%rs2090, %rs2091}, %r1145;
	st.global.v4.u16 	[%rd34+540720], {%rs1620, %rs1668, %rs2090, %rs2091};
	mov.b32 	{%rs2092, %rs2093}, %r1066;
	mov.b32 	{%rs2094, %rs2095}, %r1067;
	st.global.v4.u16 	[%rd23+16512], {%rs2094, %rs2095, %rs2092, %rs2093};
	mov.b32 	{%rs2096, %rs2097}, %r1167;
	st.global.v4.u16 	[%rd34+540800], {%rs1776, %rs1824, %rs2096, %rs2097};
	mov.b32 	{%rs2098, %rs2099}, %r1058;
	mov.b32 	{%rs2100, %rs2101}, %r1059;
	st.global.v4.u16 	[%rd34+16528], {%rs2100, %rs2101, %rs2098, %rs2099};
	mov.b32 	{%rs2102, %rs2103}, %r1026;
	mov.b32 	{%rs2104, %rs2105}, %r1027;
	st.global.v4.u16 	[%rd34+540816], {%rs2104, %rs2105, %rs2102, %rs2103};
	mov.b32 	{%rs2106, %rs2107}, %r1050;
	mov.b32 	{%rs2108, %rs2109}, %r1051;
	st.global.v4.u16 	[%rd34+16544], {%rs2108, %rs2109, %rs2106, %rs2107};
	mov.b32 	{%rs2110, %rs2111}, %r1018;
	mov.b32 	{%rs2112, %rs2113}, %r1019;
	st.global.v4.u16 	[%rd34+540832], {%rs2112, %rs2113, %rs2110, %rs2111};
	mov.b32 	{%rs2114, %rs2115}, %r1175;
	mov.b32 	{%rs2116, %rs2117}, %r1176;
	st.global.v4.u16 	[%rd34+16560], {%rs2116, %rs2117, %rs2114, %rs2115};
	mov.b32 	{%rs2118, %rs2119}, %r1143;
	st.global.v4.u16 	[%rd34+540848], {%rs1812, %rs1860, %rs2118, %rs2119};
	ret;

}


// ===== COMPILED SASS (sm_100) =====

	.target	sm_100

	.elftype	@"ET_EXEC"


//--------------------- .note.nv.tkinfo           --------------------------
	.section	.note.nv.tkinfo,"",@"SHT_NOTE"
	.sectionflags	@"SHF_NOTE_NV_TKINFO"
	.tkinfo
        /*0018*/ 	.word	0x00000002
        /*0030*/ 	.string	""
        /*0030*/ 	.string	"ptxas"
        /*0030*/ 	.string	"Cuda compilation tools, release 13.0, V13.0.88"
        /*0030*/ 	.string	"Build cuda_13.0.r13.0/compiler.36424714_0"
        /*0030*/ 	.string	"-arch sm_100 -m 64 "



//--------------------- .note.nv.cuinfo           --------------------------
	.section	.note.nv.cuinfo,"",@"SHT_NOTE"
	.sectionflags	@"SHF_NOTE_NV_CUINFO"
        /*0018*/ 	.short	0x0002
        /*001a*/ 	.short	0x0064
        /*001c*/ 	.short	0x0082
	.zero		2


//--------------------- .nv.info                  --------------------------
	.section	.nv.info,"",@"SHT_CUDA_INFO"
	.align	4


	//----- nvinfo : EIATTR_REGCOUNT
	.align		4
        /*0000*/ 	.byte	0x04, 0x2f
        /*0002*/ 	.short	(.L_1 - .L_0)
	.align		4
.L_0:
        /*0004*/ 	.word	index@(fuse_conv2d_1_kernel0)
        /*0008*/ 	.word	0x00000074


	//----- nvinfo : EIATTR_FRAME_SIZE
	.align		4
.L_1:
        /*000c*/ 	.byte	0x04, 0x11
        /*000e*/ 	.short	(.L_3 - .L_2)
	.align		4
.L_2:
        /*0010*/ 	.word	index@(fuse_conv2d_1_kernel0)
        /*0014*/ 	.word	0x00000000


	//----- nvinfo : EIATTR_MIN_STACK_SIZE
	.align		4
.L_3:
        /*0018*/ 	.byte	0x04, 0x12
        /*001a*/ 	.short	(.L_5 - .L_4)
	.align		4
.L_4:
        /*001c*/ 	.word	index@(fuse_conv2d_1_kernel0)
        /*0020*/ 	.word	0x00000000
.L_5:


//--------------------- .nv.compat                --------------------------
	.section	.nv.compat,"",@"SHT_CUDA_COMPAT_INFO"
	.align	4
        /*0000*/ 	.byte	0x02, 0x09, 0x00, 0x00, 0x02, 0x02, 0x01, 0x00, 0x02, 0x05, 0x05, 0x00, 0x03, 0x07, 0x01, 0x01
        /*0010*/ 	.byte	0x02, 0x03, 0x00, 0x00, 0x02, 0x06, 0x01, 0x00, 0x04, 0x0b, 0x08, 0x00, 0x09, 0x00, 0x00, 0x00
        /*0020*/ 	.byte	0x00, 0x00, 0x00, 0x00


//--------------------- .nv.info.fuse_conv2d_1_kernel0 --------------------------
	.section	.nv.info.fuse_conv2d_1_kernel0,"",@"SHT_CUDA_INFO"
	.sectionflags	@""
	.align	4


	//----- nvinfo : EIATTR_CUDA_API_VERSION
	.align		4
        /*0000*/ 	.byte	0x04, 0x37
        /*0002*/ 	.short	(.L_7 - .L_6)
.L_6:
        /*0004*/ 	.word	0x00000082


	//----- nvinfo : EIATTR_KPARAM_INFO
	.align		4
.L_7:
        /*0008*/ 	.byte	0x04, 0x17
        /*000a*/ 	.short	(.L_9 - .L_8)
.L_8:
        /*000c*/ 	.word	0x00000000
        /*0010*/ 	.short	0x0002
        /*0012*/ 	.short	0x0010
        /*0014*/ 	.byte	0x00, 0xf5, 0x21, 0x00


	//----- nvinfo : EIATTR_KPARAM_INFO
	.align		4
.L_9:
        /*0018*/ 	.byte	0x04, 0x17
        /*001a*/ 	.short	(.L_11 - .L_10)
.L_10:
        /*001c*/ 	.word	0x00000000
        /*0020*/ 	.short	0x0001
        /*0022*/ 	.short	0x0008
        /*0024*/ 	.byte	0x00, 0xf5, 0x21, 0x00


	//----- nvinfo : EIATTR_KPARAM_INFO
	.align		4
.L_11:
        /*0028*/ 	.byte	0x04, 0x17
        /*002a*/ 	.short	(.L_13 - .L_12)
.L_12:
        /*002c*/ 	.word	0x00000000
        /*0030*/ 	.short	0x0000
        /*0032*/ 	.short	0x0000
        /*0034*/ 	.byte	0x00, 0xf5, 0x21, 0x00


	//----- nvinfo : EIATTR_SPARSE_MMA_MASK
	.align		4
.L_13:
        /*0038*/ 	.byte	0x03, 0x50
        /*003a*/ 	.short	0x0000


	//----- nvinfo : EIATTR_MAXREG_COUNT
	.align		4
        /*003c*/ 	.byte	0x03, 0x1b
        /*003e*/ 	.short	0x00ff


	//----- nvinfo : EIATTR_NUM_BARRIERS
	.align		4
        /*0040*/ 	.byte	0x02, 0x4c
        /*0042*/ 	.byte	0x01
	.zero		1


	//----- nvinfo : EIATTR_MERCURY_ISA_VERSION
	.align		4
        /*0044*/ 	.byte	0x03, 0x5f
        /*0046*/ 	.short	0x0101


	//----- nvinfo : EIATTR_VRC_CTA_INIT_COUNT
	.align		4
        /*0048*/ 	.byte	0x02, 0x4a
	.zero		1
	.zero		1


	//----- nvinfo : EIATTR_EXIT_INSTR_OFFSETS
	.align		4
        /*004c*/ 	.byte	0x04, 0x1c
        /*004e*/ 	.short	(.L_15 - .L_14)


	//   ....[0]....
.L_14:
        /*0050*/ 	.word	0x00004400


	//----- nvinfo : EIATTR_CRS_STACK_SIZE
	.align		4
.L_15:
        /*0054*/ 	.byte	0x04, 0x1e
        /*0056*/ 	.short	(.L_17 - .L_16)
.L_16:
        /*0058*/ 	.word	0x00000000


	//----- nvinfo : EIATTR_CBANK_PARAM_SIZE
	.align		4
.L_17:
        /*005c*/ 	.byte	0x03, 0x19
        /*005e*/ 	.short	0x0018


	//----- nvinfo : EIATTR_PARAM_CBANK
	.align		4
        /*0060*/ 	.byte	0x04, 0x0a
        /*0062*/ 	.short	(.L_19 - .L_18)
	.align		4
.L_18:
        /*0064*/ 	.word	index@(.nv.constant0.fuse_conv2d_1_kernel0)
        /*0068*/ 	.short	0x0380
        /*006a*/ 	.short	0x0018


	//----- nvinfo : EIATTR_SW_WAR
	.align		4
.L_19:
        /*006c*/ 	.byte	0x04, 0x36
        /*006e*/ 	.short	(.L_21 - .L_20)
.L_20:
        /*0070*/ 	.word	0x00000008
.L_21:


//--------------------- .nv.callgraph             --------------------------
	.section	.nv.callgraph,"",@"SHT_CUDA_CALLGRAPH"
	.align	4
	.sectionentsize	8
	.align		4
        /*0000*/ 	.word	0x00000000
	.align		4
        /*0004*/ 	.word	0xffffffff
	.align		4
        /*0008*/ 	.word	0x00000000
	.align		4
        /*000c*/ 	.word	0xfffffffe
	.align		4
        /*0010*/ 	.word	0x00000000
	.align		4
        /*0014*/ 	.word	0xfffffffd
	.align		4
        /*0018*/ 	.word	0x00000000
	.align		4
        /*001c*/ 	.word	0xfffffffc


//--------------------- .text.fuse_conv2d_1_kernel0 --------------------------
	.section	.text.fuse_conv2d_1_kernel0,"ax",@progbits
	.align	128
        .global         fuse_conv2d_1_kernel0
        .type           fuse_conv2d_1_kernel0,@function
        .size           fuse_conv2d_1_kernel0,(.L_x_28 - fuse_conv2d_1_kernel0)
        .other          fuse_conv2d_1_kernel0,@"STO_CUDA_ENTRY STV_DEFAULT"
fuse_conv2d_1_kernel0:
.text.fuse_conv2d_1_kernel0:
[----:B------:R-:W-:Y:S01]  /*0000*/  LDC R1, c[0x0][0x37c] ;  /* 0x0000df00ff017b82 */ /* 0x000fe20000000800 */
[----:B------:R-:W0:Y:S01]  /*0010*/  S2R R27, SR_TID.Y ;  /* 0x00000000001b7919 */ /* 0x000e220000002200 */
[----:B------:R-:W-:Y:S01]  /*0020*/  IMAD.MOV.U32 R5, RZ, RZ, -0x20 ;  /* 0xffffffe0ff057424 */ /* 0x000fe200078e00ff */
[----:B------:R-:W1:Y:S01]  /*0030*/  LDCU.64 UR10, c[0x0][0x358] ;  /* 0x00006b00ff0a77ac */ /* 0x000e620008000a00 */
[----:B------:R-:W-:Y:S01]  /*0040*/  IMAD.MOV.U32 R6, RZ, RZ, -0x2 ;  /* 0xfffffffeff067424 */ /* 0x000fe200078e00ff */
[----:B------:R-:W2:Y:S01]  /*0050*/  S2R R3, SR_TID.X ;  /* 0x0000000000037919 */ /* 0x000ea20000002100 */
[----:B------:R-:W-:Y:S01]  /*0060*/  BSSY.RECONVERGENT B0, `(.L_x_0) ;  /* 0x000004c000007945 */ /* 0x000fe20003800200 */
[----:B------:R-:W3:Y:S01]  /*0070*/  S2R R4, SR_CTAID.X ;  /* 0x0000000000047919 */ /* 0x000ee20000002500 */
[C---:B0-----:R-:W-:Y:S02]  /*0080*/  IMAD R6, R27.reuse, R6, 0xe0 ;  /* 0x000000e01b067424 */ /* 0x041fe400078e0206 */
[----:B--2---:R-:W-:-:S02]  /*0090*/  IMAD R22, R27, 0x2, R3 ;  /* 0x000000021b167824 */ /* 0x004fc400078e0203 */
[----:B------:R-:W-:Y:S02]  /*00a0*/  VIADD R9, R3, 0x80 ;  /* 0x0000008003097836 */ /* 0x000fe40000000000 */
[C---:B------:R-:W-:Y:S01]  /*00b0*/  IMAD.HI.U32 R2, R22.reuse, -0x6db6db6d, RZ ;  /* 0x9249249316027827 */ /* 0x040fe200078e00ff */
[C---:B------:R-:W-:Y:S02]  /*00c0*/  IADD3 R7, PT, PT, R22.reuse, 0x40, RZ ;  /* 0x0000004016077810 */ /* 0x040fe40007ffe0ff */
[----:B------:R-:W-:Y:S01]  /*00d0*/  SHF.L.U32 R19, R22, 0x4, RZ ;  /* 0x0000000416137819 */ /* 0x000fe200000006ff */
[----:B---3--:R-:W-:Y:S01]  /*00e0*/  IMAD R0, R4, R5, 0x40 ;  /* 0x0000004004007424 */ /* 0x008fe200078e0205 */
[----:B------:R-:W-:Y:S01]  /*00f0*/  SHF.R.U32.HI R12, RZ, 0x2, R2 ;  /* 0x00000002ff0c7819 */ /* 0x000fe20000011602 */
[C---:B------:R-:W-:Y:S02]  /*0100*/  VIADD R8, R22.reuse, 0x80 ;  /* 0x0000008016087836 */ /* 0x040fe40000000000 */
[----:B------:R-:W-:Y:S01]  /*0110*/  VIADD R10, R22, 0xc0 ;  /* 0x000000c0160a7836 */ /* 0x000fe20000000000 */
[----:B------:R-:W-:Y:S01]  /*0120*/  ISETP.GE.AND P0, PT, R12, R0, PT ;  /* 0x000000000c00720c */ /* 0x000fe20003f06270 */
[----:B------:R-:W-:-:S03]  /*0130*/  IMAD.HI.U32 R7, R7, -0x6db6db6d, RZ ;  /* 0x9249249307077827 */ /* 0x000fc600078e00ff */
[----:B------:R-:W-:Y:S01]  /*0140*/  ISETP.GE.OR P0, PT, R3, R6, P0 ;  /* 0x000000060300720c */ /* 0x000fe20000706670 */
[----:B------:R-:W-:Y:S01]  /*0150*/  IMAD.HI.U32 R8, R8, -0x6db6db6d, RZ ;  /* 0x9249249308087827 */ /* 0x000fe200078e00ff */
[----:B------:R-:W-:Y:S02]  /*0160*/  SHF.R.U32.HI R26, RZ, 0x2, R7 ;  /* 0x00000002ff1a7819 */ /* 0x000fe40000011607 */
[----:B------:R-:W-:Y:S01]  /*0170*/  ISETP.GE.U32.OR P0, PT, R27, 0x70, P0 ;  /* 0x000000701b00780c */ /* 0x000fe20000706470 */
[----:B------:R-:W-:Y:S01]  /*0180*/  IMAD.HI.U32 R10, R10, -0x6db6db6d, RZ ;  /* 0x924924930a0a7827 */ /* 0x000fe200078e00ff */
[----:B------:R-:W-:Y:S02]  /*0190*/  SHF.R.U32.HI R28, RZ, 0x2, R8 ;  /* 0x00000002ff1c7819 */ /* 0x000fe40000011608 */
[-C--:B------:R-:W-:Y:S01]  /*01a0*/  ISETP.GE.AND P1, PT, R26, R0.reuse, PT ;  /* 0x000000001a00720c */ /* 0x080fe20003f26270 */
[C---:B------:R-:W-:Y:S01]  /*01b0*/  VIADD R5, R3.reuse, 0x40 ;  /* 0x0000004003057836 */ /* 0x040fe20000000000 */
[----:B------:R-:W-:Y:S01]  /*01c0*/  SHF.R.U32.HI R29, RZ, 0x2, R10 ;  /* 0x00000002ff1d7819 */ /* 0x000fe2000001160a */
[----:B------:R-:W-:Y:S01]  /*01d0*/  VIADD R11, R3, 0xc0 ;  /* 0x000000c0030b7836 */ /* 0x000fe20000000000 */
[-C--:B------:R-:W-:Y:S01]  /*01e0*/  ISETP.GE.AND P2, PT, R28, R0.reuse, PT ;  /* 0x000000001c00720c */ /* 0x080fe20003f46270 */
[----:B------:R-:W-:Y:S01]  /*01f0*/  IMAD R4, R4, 0x6200, RZ ;  /* 0x0000620004047824 */ /* 0x000fe200078e02ff */
[----:B------:R-:W-:-:S02]  /*0200*/  ISETP.GE.AND P3, PT, R29, R0, PT ;  /* 0x000000001d00720c */ /* 0x000fc40003f66270 */
[-C--:B------:R-:W-:Y:S02]  /*0210*/  ISETP.GE.OR P1, PT, R5, R6.reuse, P1 ;  /* 0x000000060500720c */ /* 0x080fe40000f26670 */
[-C--:B------:R-:W-:Y:S02]  /*0220*/  ISETP.GE.OR P2, PT, R9, R6.reuse, P2 ;  /* 0x000000060900720c */ /* 0x080fe40001746670 */
[----:B------:R-:W-:Y:S02]  /*0230*/  CS2R R8, SRZ ;  /* 0x0000000000087805 */ /* 0x000fe4000001ff00 */
[----:B------:R-:W-:Y:S02]  /*0240*/  ISETP.GE.OR P3, PT, R11, R6, P3 ;  /* 0x000000060b00720c */ /* 0x000fe40001f66670 */
[C---:B------:R-:W-:Y:S02]  /*0250*/  ISETP.GE.U32.OR P1, PT, R27.reuse, 0x50, P1 ;  /* 0x000000501b00780c */ /* 0x040fe40000f26470 */
[----:B------:R-:W-:-:S02]  /*0260*/  ISETP.GE.U32.OR P2, PT, R27, 0x30, P2 ;  /* 0x000000301b00780c */ /* 0x000fc40001746470 */
[----:B------:R-:W-:Y:S01]  /*0270*/  ISETP.GE.U32.OR P3, PT, R27, 0x10, P3 ;  /* 0x000000101b00780c */ /* 0x000fe20001f66470 */
[----:B-1----:R-:W-:-:S12]  /*0280*/  @P0 BRA `(.L_x_1) ;  /* 0x0000000000a40947 */ /* 0x002fd80003800000 */
[C---:B------:R-:W-:Y:S01]  /*0290*/  IMAD.HI.U32 R5, R22.reuse, 0x24924925, RZ ;  /* 0x2492492516057827 */ /* 0x040fe200078e00ff */
[----:B------:R-:W0:Y:S03]  /*02a0*/  LDC.64 R2, c[0x0][0x380] ;  /* 0x0000e000ff027b82 */ /* 0x000e260000000a00 */
[----:B------:R-:W-:-:S05]  /*02b0*/  IMAD.IADD R10, R22, 0x1, -R5 ;  /* 0x00000001160a7824 */ /* 0x000fca00078e0a05 */
[----:B------:R-:W-:-:S04]  /*02c0*/  LEA.HI R10, R10, R5, RZ, 0x1f ;  /* 0x000000050a0a7211 */ /* 0x000fc800078ff8ff */
[----:B------:R-:W-:-:S05]  /*02d0*/  SHF.R.U32.HI R5, RZ, 0x2, R10 ;  /* 0x00000002ff057819 */ /* 0x000fca000001160a */
[----:B------:R-:W-:-:S04]  /*02e0*/  IMAD R5, R5, -0x7, R22 ;  /* 0xfffffff905057824 */ /* 0x000fc800078e0216 */
[----:B------:R-:W-:-:S04]  /*02f0*/  IMAD R5, R5, 0x70, R4 ;  /* 0x0000007005057824 */ /* 0x000fc800078e0204 */
[----:B------:R-:W-:-:S04]  /*0300*/  IMAD R5, R12, 0x310, R5 ;  /* 0x000003100c057824 */ /* 0x000fc800078e0205 */
[----:B0-----:R-:W-:-:S05]  /*0310*/  IMAD.WIDE.U32 R2, R5, 0x2, R2 ;  /* 0x0000000205027825 */ /* 0x001fca00078e0002 */
[----:B------:R-:W2:Y:S04]  /*0320*/  LDG.E.U16.CONSTANT R10, desc[UR10][R2.64+0x4] ;  /* 0x0000040a020a7981 */ /* 0x000ea8000c1e9500 */
[----:B------:R-:W2:Y:S04]  /*0330*/  LDG.E.U16.CONSTANT R11, desc[UR10][R2.64+0x6] ;  /* 0x0000060a020b7981 */ /* 0x000ea8000c1e9500 */
[----:B------:R-:W3:Y:S04]  /*0340*/  LDG.E.U16.CONSTANT R12, desc[UR10][R2.64+0x8] ;  /* 0x0000080a020c7981 */ /* 0x000ee8000c1e9500 */
[----:B------:R-:W3:Y:S04]  /*0350*/  LDG.E.U16.CONSTANT R13, desc[UR10][R2.64+0xa] ;  /* 0x00000a0a020d7981 */ /* 0x000ee8000c1e9500 */
[----:B------:R-:W4:Y:S04]  /*0360*/  LDG.E.U16.CONSTANT R16, desc[UR10][R2.64+0x10] ;  /* 0x0000100a02107981 */ /* 0x000f28000c1e9500 */
[----:B------:R-:W4:Y:S04]  /*0370*/  LDG.E.U16.CONSTANT R17, desc[UR10][R2.64+0x12] ;  /* 0x0000120a02117981 */ /* 0x000f28000c1e9500 */
[----:B------:R-:W5:Y:S04]  /*0380*/  LDG.E.U16.CONSTANT R5, desc[UR10][R2.64] ;  /* 0x0000000a02057981 */ /* 0x000f68000c1e9500 */
        /* <DEDUP_REMOVED lines=8> */
[----:B------:R0:W5:Y:S01]  /*0410*/  LDG.E.U16.CONSTANT R25, desc[UR10][R2.64+0x1e] ;  /* 0x00001e0a02197981 */ /* 0x000162000c1e9500 */
[----:B------:R-:W1:Y:S01]  /*0420*/  S2UR UR5, SR_CgaCtaId ;  /* 0x00000000000579c3 */ /* 0x000e620000008800 */
[----:B------:R-:W-:-:S02]  /*0430*/  UMOV UR4, 0x400 ;  /* 0x0000040000047882 */ /* 0x000fc40000000000 */
[----:B-1----:R-:W-:-:S06]  /*0440*/  ULEA UR4, UR5, UR4, 0x18 ;  /* 0x0000000405047291 */ /* 0x002fcc000f8ec0ff */
[----:B0-----:R-:W-:Y:S02]  /*0450*/  LEA R2, R19, UR4, 0x1 ;  /* 0x0000000413027c11 */ /* 0x001fe4000f8e08ff */
[----:B--2---:R-:W-:Y:S02]  /*0460*/  PRMT R31, R10, 0x5410, R11 ;  /* 0x000054100a1f7816 */ /* 0x004fe4000000000b */
[----:B---3--:R-:W-:Y:S02]  /*0470*/  PRMT R12, R12, 0x5410, R13 ;  /* 0x000054100c0c7816 */ /* 0x008fe4000000000d */
[----:B----4-:R-:W-:Y:S02]  /*0480*/  PRMT R16, R16, 0x5410, R17 ;  /* 0x0000541010107816 */ /* 0x010fe40000000011 */
[----:B-----5:R-:W-:Y:S02]  /*0490*/  PRMT R30, R5, 0x5410, R7 ;  /* 0x00005410051e7816 */ /* 0x020fe40000000007 */
[----:B------:R-:W-:-:S03]  /*04a0*/  PRMT R13, R14, 0x5410, R15 ;  /* 0x000054100e0d7816 */ /* 0x000fc6000000000f */
[----:B------:R0:W-:Y:S01]  /*04b0*/  STS.64 [R2], R30 ;  /* 0x0000001e02007388 */ /* 0x0001e20000000a00 */
[----:B------:R-:W-:-:S03]  /*04c0*/  PRMT R17, R18, 0x5410, R20 ;  /* 0x0000541012117816 */ /* 0x000fc60000000014 */
[----:B------:R0:W-:Y:S01]  /*04d0*/  STS.64 [R2+0x8], R12 ;  /* 0x0000080c02007388 */ /* 0x0001e20000000a00 */
[----:B------:R-:W-:-:S03]  /*04e0*/  PRMT R10, R21, 0x5410, R23 ;  /* 0x00005410150a7816 */ /* 0x000fc60000000017 */
[----:B------:R0:W-:Y:S01]  /*04f0*/  STS.64 [R2+0x10], R16 ;  /* 0x0000101002007388 */ /* 0x0001e20000000a00 */
[----:B------:R-:W-:-:S05]  /*0500*/  PRMT R11, R24, 0x5410, R25 ;  /* 0x00005410180b7816 */ /* 0x000fca0000000019 */
[----:B------:R0:W-:Y:S02]  /*0510*/  STS.64 [R2+0x18], R10 ;  /* 0x0000180a02007388 */ /* 0x0001e40000000a00 */
.L_x_1:
[----:B------:R-:W-:Y:S05]  /*0520*/  BSYNC.RECONVERGENT B0 ;  /* 0x0000000000007941 */ /* 0x000fea0003800200 */
.L_x_0:
[----:B------:R-:W-:Y:S04]  /*0530*/  BSSY.RECONVERGENT B0, `(.L_x_2) ;  /* 0x000002c000007945 */ /* 0x000fe80003800200 */
[----:B------:R-:W-:Y:S05]  /*0540*/  @P1 BRA `(.L_x_3) ;  /* 0x0000000000a81947 */ /* 0x000fea0003800000 */
[----:B------:R-:W-:Y:S01]  /*0550*/  VIADD R5, R22, 0x1 ;  /* 0x0000000116057836 */ /* 0x000fe20000000000 */
[----:B0-----:R-:W0:Y:S03]  /*0560*/  LDC.64 R2, c[0x0][0x380] ;  /* 0x0000e000ff027b82 */ /* 0x001e260000000a00 */
[----:B------:R-:W-:-:S04]  /*0570*/  IMAD.HI.U32 R10, R5, 0x24924925, RZ ;  /* 0x24924925050a7827 */ /* 0x000fc800078e00ff */
        /* <DEDUP_REMOVED lines=32> */
[----:B------:R1:W-:Y:S01]  /*0780*/  STS.64 [R2+0x800], R30 ;  /* 0x0008001e02007388 */ /* 0x0003e20000000a00 */
[----:B------:R-:W-:-:S03]  /*0790*/  PRMT R17, R18, 0x5410, R20 ;  /* 0x0000541012117816 */ /* 0x000fc60000000014 */
[----:B------:R1:W-:Y:S01]  /*07a0*/  STS.64 [R2+0x808], R12 ;  /* 0x0008080c02007388 */ /* 0x0003e20000000a00 */
[----:B------:R-:W-:-:S03]  /*07b0*/  PRMT R10, R21, 0x5410, R23 ;  /* 0x00005410150a7816 */ /* 0x000fc60000000017 */
[----:B------:R1:W-:Y:S01]  /*07c0*/  STS.64 [R2+0x810], R16 ;  /* 0x0008101002007388 */ /* 0x0003e20000000a00 */
[----:B------:R-:W-:-:S05]  /*07d0*/  PRMT R11, R24, 0x5410, R25 ;  /* 0x00005410180b7816 */ /* 0x000fca0000000019 */
[----:B------:R1:W-:Y:S02]  /*07e0*/  STS.64 [R2+0x818], R10 ;  /* 0x0008180a02007388 */ /* 0x0003e40000000a00 */
.L_x_3:
[----:B------:R-:W-:Y:S05]  /*07f0*/  BSYNC.RECONVERGENT B0 ;  /* 0x0000000000007941 */ /* 0x000fea0003800200 */
.L_x_2:
[----:B------:R-:W-:Y:S04]  /*0800*/  BSSY.RECONVERGENT B0, `(.L_x_4) ;  /* 0x000002c000007945 */ /* 0x000fe80003800200 */
[----:B------:R-:W-:Y:S05]  /*0810*/  @P2 BRA `(.L_x_5) ;  /* 0x0000000000a82947 */ /* 0x000fea0003800000 */
[----:B------:R-:W-:Y:S01]  /*0820*/  VIADD R5, R22, 0x2 ;  /* 0x0000000216057836 */ /* 0x000fe20000000000 */
[----:B01----:R-:W0:Y:S03]  /*0830*/  LDC.64 R2, c[0x0][0x380] ;  /* 0x0000e000ff027b82 */ /* 0x003e260000000a00 */
[----:B------:R-:W-:-:S05]  /*0840*/  IMAD.HI.U32 R10, R5, 0x24924925, RZ ;  /* 0x24924925050a7827 */ /* 0x000fca00078e00ff */
[----:B------:R-:W-:-:S04]  /*0850*/  IADD3 R7, PT, PT, R5, -R10, RZ ;  /* 0x8000000a05077210 */ /* 0x000fc80007ffe0ff */
        /* <DEDUP_REMOVED lines=38> */
.L_x_5:
[----:B------:R-:W-:Y:S05]  /*0ac0*/  BSYNC.RECONVERGENT B0 ;  /* 0x0000000000007941 */ /* 0x000fea0003800200 */
.L_x_4:
[----:B------:R-:W-:Y:S04]  /*0ad0*/  BSSY.RECONVERGENT B0, `(.L_x_6) ;  /* 0x000002c000007945 */ /* 0x000fe80003800200 */
[----:B------:R-:W-:Y:S05]  /*0ae0*/  @P3 BRA `(.L_x_7) ;  /* 0x0000000000a83947 */ /* 0x000fea0003800000 */
[----:B------:R-:W-:Y:S01]  /*0af0*/  VIADD R5, R22, 0x3 ;  /* 0x0000000316057836 */ /* 0x000fe20000000000 */
[----:B012---:R-:W0:Y:S03]  /*0b00*/  LDC.64 R2, c[0x0][0x380] ;  /* 0x0000e000ff027b82 */ /* 0x007e260000000a00 */
        /* <DEDUP_REMOVED lines=30> */
[----:B----4-:R-:W-:-:S03]  /*0cf0*/  PRMT R10, R11, 0x5410, R12 ;  /* 0x000054100b0a7816 */ /* 0x010fc6000000000c */
[----:B------:R3:W-:Y:S01]  /*0d00*/  STS.64 [R2+0x1800], R4 ;  /* 0x0018000402007388 */ /* 0x0007e20000000a00 */
[----:B-----5:R-:W-:Y:S02]  /*0d10*/  PRMT R11, R13, 0x5410, R14 ;  /* 0x000054100d0b7816 */ /* 0x020fe4000000000e */
[----:B------:R-:W-:-:S03]  /*0d20*/  PRMT R20, R20, 0x5410, R21 ;  /* 0x0000541014147816 */ /* 0x000fc60000000015 */
[----:B------:R3:W-:Y:S01]  /*0d30*/  STS.64 [R2+0x1808], R10 ;  /* 0x0018080a02007388 */ /* 0x0007e20000000a00 */
[----:B------:R-:W-:Y:S02]  /*0d40*/  PRMT R12, R15, 0x5410, R16 ;  /* 0x000054100f0c7816 */ /* 0x000fe40000000010 */
[----:B------:R-:W-:Y:S02]  /*0d50*/  PRMT R13, R17, 0x5410, R18 ;  /* 0x00005410110d7816 */ /* 0x000fe40000000012 */
[----:B------:R-:W-:-:S03]  /*0d60*/  PRMT R21, R23, 0x5410, R24 ;  /* 0x0000541017157816 */ /* 0x000fc60000000018 */
[----:B------:R3:W-:Y:S04]  /*0d70*/  STS.64 [R2+0x1810], R12 ;  /* 0x0018100c02007388 */ /* 0x0007e80000000a00 */
[----:B------:R3:W-:Y:S02]  /*0d80*/  STS.64 [R2+0x1818], R20 ;  /* 0x0018181402007388 */ /* 0x0007e40000000a00 */
.L_x_7:
[----:B------:R-:W-:Y:S05]  /*0d90*/  BSYNC.RECONVERGENT B0 ;  /* 0x0000000000007941 */ /* 0x000fea0003800200 */
.L_x_6:
[----:B------:R-:W-:Y:S01]  /*0da0*/  HFMA2 R7, -RZ, RZ, 0, 0 ;  /* 0x00000000ff077431 */ /* 0x000fe200000001ff */
[----:B------:R-:W-:Y:S01]  /*0db0*/  CS2R R34, SRZ ;  /* 0x0000000000227805 */ /* 0x000fe2000001ff00 */
[----:B------:R-:W-:Y:S01]  /*0dc0*/  IMAD.MOV.U32 R18, RZ, RZ, RZ ;  /* 0x000000ffff127224 */ /* 0x000fe200078e00ff */
[----:B0123--:R-:W-:Y:S02]  /*0dd0*/  CS2R R2, SRZ ;  /* 0x0000000000027805 */ /* 0x00ffe4000001ff00 */
[----:B------:R-:W-:Y:S02]  /*0de0*/  CS2R R56, SRZ ;  /* 0x0000000000387805 */ /* 0x000fe4000001ff00 */
[----:B------:R-:W-:Y:S02]  /*0df0*/  CS2R R38, SRZ ;  /* 0x0000000000267805 */ /* 0x000fe4000001ff00 */
[----:B------:R-:W-:Y:S02]  /*0e00*/  CS2R R20, SRZ ;  /* 0x0000000000147805 */ /* 0x000fe4000001ff00 */
[----:B------:R-:W-:-:S02]  /*0e10*/  CS2R R4, SRZ ;  /* 0x0000000000047805 */ /* 0x000fc4000001ff00 */
[----:B------:R-:W-:Y:S02]  /*0e20*/  CS2R R54, SRZ ;  /* 0x0000000000367805 */ /* 0x000fe4000001ff00 */
[----:B------:R-:W-:Y:S01]  /*0e30*/  CS2R R40, SRZ ;  /* 0x0000000000287805 */ /* 0x000fe2000001ff00 */
[----:B------:R-:W-:Y:S01]  /*0e40*/  IMAD.MOV.U32 R23, RZ, RZ, RZ ;  /* 0x000000ffff177224 */ /* 0x000fe200078e00ff */
[----:B------:R-:W-:Y:S02]  /*0e50*/  CS2R R36, SRZ ;  /* 0x0000000000247805 */ /* 0x000fe4000001ff00 */
[----:B------:R-:W-:Y:S02]  /*0e60*/  CS2R R42, SRZ ;  /* 0x00000000002a7805 */ /* 0x000fe4000001ff00 */
[----:B------:R-:W-:Y:S02]  /*0e70*/  CS2R R50, SRZ ;  /* 0x0000000000327805 */ /* 0x000fe4000001ff00 */
[----:B------:R-:W-:-:S02]  /*0e80*/  CS2R R52, SRZ ;  /* 0x0000000000347805 */ /* 0x000fc4000001ff00 */
[----:B------:R-:W-:Y:S02]  /*0e90*/  CS2R R66, SRZ ;  /* 0x0000000000427805 */ /* 0x000fe4000001ff00 */
[----:B------:R-:W-:Y:S02]  /*0ea0*/  CS2R R68, SRZ ;  /* 0x0000000000447805 */ /* 0x000fe4000001ff00 */
[----:B------:R-:W-:Y:S01]  /*0eb0*/  CS2R R70, SRZ ;  /* 0x0000000000467805 */ /* 0x000fe2000001ff00 */
[----:B------:R-:W-:Y:S01]  /*0ec0*/  IMAD.MOV.U32 R72, RZ, RZ, RZ ;  /* 0x000000ffff487224 */ /* 0x000fe200078e00ff */
[----:B------:R-:W-:Y:S01]  /*0ed0*/  CS2R R10, SRZ ;  /* 0x00000000000a7805 */ /* 0x000fe2000001ff00 */
[----:B------:R-:W-:Y:S01]  /*0ee0*/  IMAD.MOV.U32 R26, RZ, RZ, RZ ;  /* 0x000000ffff1a7224 */ /* 0x000fe200078e00ff */
[----:B------:R-:W-:Y:S02]  /*0ef0*/  CS2R R64, SRZ ;  /* 0x0000000000407805 */ /* 0x000fe4000001ff00 */
[----:B------:R-:W-:-:S02]  /*0f00*/  CS2R R44, SRZ ;  /* 0x00000000002c7805 */ /* 0x000fc4000001ff00 */
[----:B------:R-:W-:Y:S02]  /*0f10*/  CS2R R28, SRZ ;  /* 0x00000000001c7805 */ /* 0x000fe4000001ff00 */
[----:B------:R-:W-:Y:S02]  /*0f20*/  CS2R R12, SRZ ;  /* 0x00000000000c7805 */ /* 0x000fe4000001ff00 */
[----:B------:R-:W-:Y:S02]  /*0f30*/  CS2R R62, SRZ ;  /* 0x00000000003e7805 */ /* 0x000fe4000001ff00 */
[----:B------:R-:W-:Y:S02]  /*0f40*/  CS2R R46, SRZ ;  /* 0x00000000002e7805 */ /* 0x000fe4000001ff00 */
[----:B------:R-:W-:Y:S02]  /*0f50*/  CS2R R30, SRZ ;  /* 0x00000000001e7805 */ /* 0x000fe4000001ff00 */
[----:B------:R-:W-:-:S02]  /*0f60*/  CS2R R14, SRZ ;  /* 0x00000000000e7805 */ /* 0x000fc4000001ff00 */
[----:B------:R-:W-:Y:S02]  /*0f70*/  CS2R R60, SRZ ;  /* 0x00000000003c7805 */ /* 0x000fe4000001ff00 */
[----:B------:R-:W-:Y:S02]  /*0f80*/  CS2R R48, SRZ ;  /* 0x0000000000307805 */ /* 0x000fe4000001ff00 */
[----:B------:R-:W-:Y:S02]  /*0f90*/  CS2R R32, SRZ ;  /* 0x0000000000207805 */ /* 0x000fe4000001ff00 */
[----:B------:R-:W-:Y:S02]  /*0fa0*/  CS2R R16, SRZ ;  /* 0x0000000000107805 */ /* 0x000fe4000001ff00 */
[----:B------:R-:W-:-:S07]  /*0fb0*/  CS2R R58, SRZ ;  /* 0x00000000003a7805 */ /* 0x000fce000001ff00 */
.L_x_21:
[----:B------:R-:W0:Y:S01]  /*0fc0*/  S2UR UR6, SR_CTAID.Y ;  /* 0x00000000000679c3 */ /* 0x000e220000002600 */
[----:B------:R-:W1:Y:S01]  /*0fd0*/  S2R R84, SR_TID.X ;  /* 0x0000000000547919 */ /* 0x000e620000002100 */
[----:B------:R-:W-:Y:S01]  /*0fe0*/  IMAD.IADD R80, R22, 0x1, R9 ;  /* 0x0000000116507824 */ /* 0x000fe200078e0209 */
[----:B------:R-:W-:Y:S01]  /*0ff0*/  MOV R76, R22 ;  /* 0x00000016004c7202 */ /* 0x000fe20000000f00 */
[----:B------:R-:W-:-:S04]  /*1000*/  IMAD.MOV.U32 R74, RZ, RZ, R22 ;  /* 0x000000ffff4a7224 */ /* 0x000fc800078e0016 */
[----:B------:R-:W-:Y:S01]  /*1010*/  BAR.SYNC.DEFER_BLOCKING 0x0 ;  /* 0x0000000000007b1d */ /* 0x000fe20000010000 */
[----:B------:R-:W-:Y:S01]  /*1020*/  VIADD R82, R6, 0x2c3 ;  /* 0x000002c306527836 */ /* 0x000fe20000000000 */
[----:B------:R-:W-:Y:S01]  /*1030*/  IADD3 R86, PT, PT, -R27, 0x1d2, RZ ;  /* 0x000001d21b567810 */ /* 0x000fe20007ffe1ff */
[----:B0-----:R-:W-:Y:S02]  /*1040*/  USHF.L.U32 UR5, UR6, 0xe, URZ ;  /* 0x0000000e06057899 */ /* 0x001fe400080006ff */
[----:B------:R-:W-:Y:S02]  /*1050*/  USHF.L.U32 UR4, UR6, 0x7, URZ ;  /* 0x0000000706047899 */ /* 0x000fe400080006ff */
[----:B------:R-:W-:-:S04]  /*1060*/  ULOP3.LUT UR5, UR5, 0x3ff80000, URZ, 0xc0, !UPT ;  /* 0x3ff8000005057892 */ /* 0x000fc8000f8ec0ff */
[----:B------:R-:W-:Y:S01]  /*1070*/  ULOP3.LUT UR4, UR5, 0xf80, UR4, 0xf8, !UPT ;  /* 0x00000f8005047892 */ /* 0x000fe2000f8ef804 */
[----:B-1----:R-:W-:Y:S01]  /*1080*/  IMAD.MOV.U32 R75, RZ, RZ, R84 ;  /* 0x000000ffff4b7224 */ /* 0x002fe200078e0054 */
[----:B------:R-:W-:-:S04]  /*1090*/  USHF.L.U32 UR5, UR6, 0x3, URZ ;  /* 0x0000000306057899 */ /* 0x000fc800080006ff */
[----:B------:R-:W-:Y:S01]  /*10a0*/  LEA R24, R80, UR4, 0x4 ;  /* 0x0000000450187c11 */ /* 0x000fe2000f8e20ff */
[----:B------:R-:W-:Y:S01]  /*10b0*/  ULOP3.LUT UR6, UR5, 0xf8, URZ, 0xc0, !UPT ;  /* 0x000000f805067892 */ /* 0x000fe2000f8ec0ff */
[----:B------:R-:W-:Y:S02]  /*10c0*/  UMOV UR4, URZ ;  /* 0x000000ff00047c82 */ /* 0x000fe40008000000 */
[----:B------:R-:W-:Y:S01]  /*10d0*/  UMOV UR5, URZ ;  /* 0x000000ff00057c82 */ /* 0x000fe20008000000 */
[----:B------:R-:W-:-:S08]  /*10e0*/  VIADD R73, R24, 0xffffcfd0 ;  /* 0xffffcfd018497836 */ /* 0x000fd00000000000 */
.L_x_10:
[----:B------:R-:W-:Y:S01]  /*10f0*/  ISETP.LE.AND P0, PT, R86, UR4, PT ;  /* 0x0000000456007c0c */ /* 0x000fe2000bf03270 */
[----:B------:R-:W-:Y:S01]  /*1100*/  IMAD.HI.U32 R25, R74, 0x24924925, RZ ;  /* 0x249249254a197827 */ /* 0x000fe200078e00ff */
[----:B------:R-:W-:Y:S02]  /*1110*/  BSSY.RECONVERGENT B0, `(.L_x_8) ;  /* 0x000005b000007945 */ /* 0x000fe40003800200 */
[----:B------:R-:W-:Y:S01]  /*1120*/  ISETP.GE.OR P0, PT, R75, R82, P0 ;  /* 0x000000524b00720c */ /* 0x000fe20000706670 */
[----:B------:R-:W-:-:S04]  /*1130*/  IMAD.HI.U32 R79, R76, 0x24924925, RZ ;  /* 0x249249254c4f7827 */ /* 0x000fc800078e00ff */
[----:B------:R-:W-:Y:S01]  /*1140*/  IMAD.IADD R24, R74, 0x1, -R25 ;  /* 0x000000014a187824 */ /* 0x000fe200078e0a19 */
[----:B0-----:R-:W-:-:S04]  /*1150*/  IADD3 R78, PT, PT, -R79, R76, RZ ;  /* 0x0000004c4f4e7210 */ /* 0x001fc80007ffe1ff */
[----:B------:R-:W-:Y:S02]  /*1160*/  LEA.HI R77, R24, R25, RZ, 0x1f ;  /* 0x00000019184d7211 */ /* 0x000fe400078ff8ff */
[----:B------:R-:W-:Y:S01]  /*1170*/  LEA.HI R78, R78, R79, RZ, 0x1f ;  /* 0x0000004f4e4e7211 */ /* 0x000fe200078ff8ff */
[----:B------:R-:W-:Y:S06]  /*1180*/  @P0 BRA `(.L_x_9) ;  /* 0x00000004004c0947 */ /* 0x000fec0003800000 */
[----:B------:R-:W0:Y:S01]  /*1190*/  S2UR UR7, SR_CTAID.Y ;  /* 0x00000000000779c3 */ /* 0x000e220000002600 */
[----:B------:R-:W-:Y:S01]  /*11a0*/  SHF.R.U32.HI R113, RZ, 0x2, R78 ;  /* 0x00000002ff717819 */ /* 0x000fe2000001164e */
[----:B------:R-:W-:Y:S01]  /*11b0*/  IMAD.HI.U32 R78, R76, -0x7336b83b, RZ ;  /* 0x8cc947c54c4e7827 */ /* 0x000fe200078e00ff */
[----:B------:R-:W-:Y:S01]  /*11c0*/  SHF.R.U32.HI R111, RZ, 0x2, R77 ;  /* 0x00000002ff6f7819 */ /* 0x000fe2000001164d */
[----:B------:R-:W-:Y:S01]  /*11d0*/  UIADD3 UR8, UPT, UPT, -UR6, 0x103, URZ ;  /* 0x0000010306087890 */ /* 0x000fe2000fffe1ff */
[----:B------:R-:W-:Y:S01]  /*11e0*/  PRMT R83, RZ, 0x7610, R83 ;  /* 0x00007610ff537816 */ /* 0x000fe20000000053 */
[----:B------:R-:W-:Y:S01]  /*11f0*/  IMAD.HI.U32 R22, R113, 0x7b301ecd, RZ ;  /* 0x7b301ecd71167827 */ /* 0x000fe200078e00ff */
[----:B------:R-:W-:Y:S01]  /*1200*/  UIADD3 UR9, UPT, UPT, -UR6, 0x3, URZ ;  /* 0x0000000306097890 */ /* 0x000fe2000fffe1ff */
[----:B------:R-:W1:Y:S01]  /*1210*/  LDC.64 R24, c[0x0][0x388] ;  /* 0x0000e200ff187b82 */ /* 0x000e620000000a00 */
[----:B------:R-:W-:Y:S01]  /*1220*/  SHF.R.U32.HI R78, RZ, 0x9, R78 ;  /* 0x00000009ff4e7819 */ /* 0x000fe2000001164e */
[----:B------:R-:W-:Y:S01]  /*1230*/  IMAD R77, R111, -0x7, R80 ;  /* 0xfffffff96f4d7824 */ /* 0x000fe200078e0250 */
[----:B------:R-:W-:-:S02]  /*1240*/  SHF.R.U32.HI R22, RZ, 0x6, R22 ;  /* 0x00000006ff167819 */ /* 0x000fc40000011616 */
[----:B------:R-:W-:Y:S01]  /*1250*/  PRMT R85, RZ, 0x7610, R85 ;  /* 0x00007610ff557816 */ /* 0x000fe20000000055 */
[----:B------:R-:W-:Y:S01]  /*1260*/  VIADD R77, R77, UR5 ;  /* 0x000000054d4d7c36 */ /* 0x000fe20008000000 */
[----:B------:R-:W-:Y:S01]  /*1270*/  PRMT R87, RZ, 0x7610, R87 ;  /* 0x00007610ff577816 */ /* 0x000fe20000000057 */
[----:B------:R-:W-:Y:S01]  /*1280*/  IMAD R22, R22, -0x85, R113 ;  /* 0xffffff7b16167824 */ /* 0x000fe200078e0271 */
[----:B------:R-:W-:Y:S01]  /*1290*/  PRMT R89, RZ, 0x7610, R89 ;  /* 0x00007610ff597816 */ /* 0x000fe20000000059 */
[----:B------:R-:W-:Y:S01]  /*12a0*/  IMAD R78, R78, 0x7b000, R73 ;  /* 0x0007b0004e4e7824 */ /* 0x000fe200078e0249 */
[----:B------:R-:W-:Y:S02]  /*12b0*/  ISETP.GE.U32.AND P0, PT, R77, UR8, PT ;  /* 0x000000084d007c0c */ /* 0x000fe4000bf06070 */
[----:B------:R-:W-:Y:S01]  /*12c0*/  IADD3 R81, PT, PT, -R22, 0x103, RZ ;  /* 0x0000010316517810 */ /* 0x000fe20007ffe1ff */
[----:B------:R-:W-:Y:S01]  /*12d0*/  IMAD R78, R113, 0x1000, R78 ;  /* 0x00001000714e7824 */ /* 0x000fe200078e024e */
[----:B------:R-:W-:Y:S01]  /*12e0*/  ISETP.LT.OR P0, PT, R77, UR9, P0 ;  /* 0x000000094d007c0c */ /* 0x000fe20008701670 */
[----:B0-----:R-:W-:Y:S01]  /*12f0*/  USHF.L.U32 UR7, UR7, 0x2, URZ ;  /* 0x0000000207077899 */ /* 0x001fe200080006ff */
[----:B------:R-:W-:Y:S01]  /*1300*/  PRMT R77, RZ, 0x7610, R77 ;  /* 0x00007610ff4d7816 */ /* 0x000fe2000000004d */
[----:B------:R-:W-:Y:S01]  /*1310*/  IMAD R79, R111, -0x70, R78 ;  /* 0xffffff906f4f7824 */ /* 0x000fe200078e024e */
[----:B------:R-:W-:Y:S01]  /*1320*/  PRMT R91, RZ, 0x7610, R91 ;  /* 0x00007610ff5b7816 */ /* 0x000fe2000000005b */
[----:B------:R-:W-:Y:S01]  /*1330*/  ULOP3.LUT UR7, UR7, 0x3ff80, URZ, 0xc0, !UPT ;  /* 0x0003ff8007077892 */ /* 0x000fe2000f8ec0ff */
[----:B------:R-:W-:-:S02]  /*1340*/  PRMT R93, RZ, 0x7610, R93 ;  /* 0x00007610ff5d7816 */ /* 0x000fc4000000005d */
[----:B------:R-:W-:Y:S01]  /*1350*/  PRMT R95, RZ, 0x7610, R95 ;  /* 0x00007610ff5f7816 */ /* 0x000fe2000000005f */
[----:B------:R-:W-:Y:S01]  /*1360*/  UIADD3 UR12, UPT, UPT, -UR7, 0x3, URZ ;  /* 0x00000003070c7890 */ /* 0x000fe2000fffe1ff */
[----:B------:R-:W-:Y:S01]  /*1370*/  PRMT R97, RZ, 0x7610, R97 ;  /* 0x00007610ff617816 */ /* 0x000fe20000000061 */
[----:B-1----:R-:W-:Y:S01]  /*1380*/  IMAD.WIDE R24, R79, 0x2, R24 ;  /* 0x000000024f187825 */ /* 0x002fe200078e0218 */
[----:B------:R-:W-:Y:S02]  /*1390*/  ISETP.LE.U32.AND P1, PT, R81, UR7, PT ;  /* 0x0000000751007c0c */ /* 0x000fe4000bf23070 */
[----:B------:R-:W-:Y:S02]  /*13a0*/  PRMT R81, RZ, 0x7610, R81 ;  /* 0x00007610ff517816 */ /* 0x000fe40000000051 */
[----:B------:R-:W-:Y:S02]  /*13b0*/  ISETP.LT.OR P1, PT, R22, UR12, P1 ;  /* 0x0000000c16007c0c */ /* 0x000fe40008f21670 */
[----:B------:R-:W-:-:S02]  /*13c0*/  PRMT R99, RZ, 0x7610, R99 ;  /* 0x00007610ff637816 */ /* 0x000fc40000000063 */
[----:B------:R-:W-:Y:S02]  /*13d0*/  PLOP3.LUT P0, PT, P1, P0, PT, 0xf8, 0x8f ;  /* 0x00000000008f781c */ /* 0x000fe40000f01f70 */
[----:B------:R-:W-:Y:S02]  /*13e0*/  PRMT R101, RZ, 0x7610, R101 ;  /* 0x00007610ff657816 */ /* 0x000fe40000000065 */
[----:B------:R-:W-:Y:S02]  /*13f0*/  PRMT R103, RZ, 0x7610, R103 ;  /* 0x00007610ff677816 */ /* 0x000fe40000000067 */
[----:B------:R-:W-:Y:S02]  /*1400*/  PRMT R105, RZ, 0x7610, R105 ;  /* 0x00007610ff697816 */ /* 0x000fe40000000069 */
[----:B------:R-:W-:Y:S02]  /*1410*/  PRMT R107, RZ, 0x7610, R107 ;  /* 0x00007610ff6b7816 */ /* 0x000fe4000000006b */
[----:B------:R-:W-:-:S03]  /*1420*/  PRMT R109, RZ, 0x7610, R109 ;  /* 0x00007610ff6d7816 */ /* 0x000fc6000000006d */
[----:B------:R-:W2:Y:S04]  /*1430*/  @!P0 LDG.E.U16.CONSTANT R77, desc[UR10][R24.64] ;  /* 0x0000000a184d8981 */ /* 0x000ea8000c1e9500 */
[----:B------:R-:W3:Y:S04]  /*1440*/  @!P0 LDG.E.U16.CONSTANT R81, desc[UR10][R24.64+0x2] ;  /* 0x0000020a18518981 */ /* 0x000ee8000c1e9500 */
[----:B------:R-:W4:Y:S04]  /*1450*/  @!P0 LDG.E.U16.CONSTANT R83, desc[UR10][R24.64+0x4] ;  /* 0x0000040a18538981 */ /* 0x000f28000c1e9500 */
[----:B------:R-:W5:Y:S04]  /*1460*/  @!P0 LDG.E.U16.CONSTANT R85, desc[UR10][R24.64+0x6] ;  /* 0x0000060a18558981 */ /* 0x000f68000c1e9500 */
        /* <DEDUP_REMOVED lines=11> */
[----:B------:R-:W5:Y:S01]  /*1520*/  @!P0 LDG.E.U16.CONSTANT R109, desc[UR10][R24.64+0x1e] ;  /* 0x00001e0a186d8981 */ /* 0x000f62000c1e9500 */
[----:B------:R-:W0:Y:S01]  /*1530*/  S2UR UR8, SR_CgaCtaId ;  /* 0x00000000000879c3 */ /* 0x000e220000008800 */
[----:B------:R-:W-:Y:S01]  /*1540*/  UMOV UR7, 0x400 ;  /* 0x0000040000077882 */ /* 0x000fe20000000000 */
[----:B------:R-:W-:Y:S01]  /*1550*/  IMAD R22, R111, 0xe0, RZ ;  /* 0x000000e06f167824 */ /* 0x000fe200078e02ff */
[----:B------:R-:W-:-:S03]  /*1560*/  UIADD3 UR7, UPT, UPT, UR7, 0x3800, URZ ;  /* 0x0000380007077890 */ /* 0x000fc6000fffe0ff */
[----:B------:R-:W-:Y:S02]  /*1570*/  IMAD R78, R113, 0xe0, -R22 ;  /* 0x000000e0714e7824 */ /* 0x000fe400078e0a16 */
[----:B------:R-:W-:Y:S01]  /*1580*/  IMAD R22, R27, 0x2, R84 ;  /* 0x000000021b167824 */ /* 0x000fe200078e0254 */
[----:B0-----:R-:W-:-:S06]  /*1590*/  ULEA UR7, UR8, UR7, 0x18 ;  /* 0x0000000708077291 */ /* 0x001fcc000f8ec0ff */
[----:B------:R-:W-:-:S05]  /*15a0*/  VIADD R79, R78, UR7 ;  /* 0x000000074e4f7c36 */ /* 0x000fca0008000000 */
[----:B------:R-:W-:-:S05]  /*15b0*/  LEA R78, R22, R79, 0x5 ;  /* 0x0000004f164e7211 */ /* 0x000fca00078e28ff */
[----:B--2---:R0:W-:Y:S04]  /*15c0*/  STS.U16 [R78+UR4], R77 ;  /* 0x0000004d4e007988 */ /* 0x0041e80008000404 */
[----:B---3--:R0:W-:Y:S04]  /*15d0*/  STS.U16 [R78+UR4+0x2], R81 ;  /* 0x000002514e007988 */ /* 0x0081e80008000404 */
[----:B----4-:R0:W-:Y:S04]  /*15e0*/  STS.U16 [R78+UR4+0x4], R83 ;  /* 0x000004534e007988 */ /* 0x0101e80008000404 */
[----:B-----5:R0:W-:Y:S04]  /*15f0*/  STS.U16 [R78+UR4+0x6], R85 ;  /* 0x000006554e007988 */ /* 0x0201e80008000404 */
[----:B------:R0:W-:Y:S04]  /*1600*/  STS.U16 [R78+UR4+0x8], R87 ;  /* 0x000008574e007988 */ /* 0x0001e80008000404 */
        /* <DEDUP_REMOVED lines=10> */
[----:B------:R0:W-:Y:S02]  /*16b0*/  STS.U16 [R78+UR4+0x1e], R109 ;  /* 0x00001e6d4e007988 */ /* 0x0001e40008000404 */
.L_x_9:
[----:B------:R-:W-:Y:S05]  /*16c0*/  BSYNC.RECONVERGENT B0 ;  /* 0x0000000000007941 */ /* 0x000fea0003800200 */
.L_x_8:
[----:B------:R-:W-:Y:S01]  /*16d0*/  UIADD3 UR5, UPT, UPT, UR5, 0x1, URZ ;  /* 0x0000000105057890 */ /* 0x000fe2000fffe0ff */
[----:B------:R-:W-:Y:S01]  /*16e0*/  VIADD R75, R75, 0x40 ;  /* 0x000000404b4b7836 */ /* 0x000fe20000000000 */
[----:B------:R-:W-:Y:S01]  /*16f0*/  UIADD3 UR4, UPT, UPT, UR4, 0x20, URZ ;  /* 0x0000002004047890 */ /* 0x000fe2000fffe0ff */
[----:B------:R-:W-:Y:S01]  /*1700*/  VIADD R74, R74, 0x1 ;  /* 0x000000014a4a7836 */ /* 0x000fe20000000000 */
[----:B------:R-:W-:Y:S01]  /*1710*/  UISETP.NE.AND UP0, UPT, UR5, 0xf, UPT ;  /* 0x0000000f0500788c */ /* 0x000fe2000bf05270 */
[----:B------:R-:W-:Y:S02]  /*1720*/  VIADD R76, R76, 0x40 ;  /* 0x000000404c4c7836 */ /* 0x000fe40000000000 */
[----:B------:R-:W-:-:S06]  /*1730*/  VIADD R73, R73, 0x10 ;  /* 0x0000001049497836 */ /* 0x000fcc0000000000 */
[----:B------:R-:W-:Y:S05]  /*1740*/  BRA.U UP0, `(.L_x_10) ;  /* 0xfffffff900687547 */ /* 0x000fea000b83ffff */
[C---:B------:R-:W-:Y:S01]  /*1750*/  IADD3 R25, PT, PT, R22.reuse, 0x40, RZ ;  /* 0x0000004016197810 */ /* 0x040fe20007ffe0ff */
[----:B------:R-:W-:Y:S01]  /*1760*/  IMAD.HI.U32 R24, R22, -0x6db6db6d, RZ ;  /* 0x9249249316187827 */ /* 0x000fe200078e00ff */
[----:B0-----:R-:W-:Y:S01]  /*1770*/  IADD3 R81, PT, PT, R84, 0xc0, RZ ;  /* 0x000000c054517810 */ /* 0x001fe20007ffe0ff */
[----:B------:R-:W-:Y:S02]  /*1780*/  BSSY.RECONVERGENT B0, `(.L_x_11) ;  /* 0x000004a000007945 */ /* 0x000fe40003800200 */
[----:B------:R-:W-:Y:S01]  /*1790*/  IMAD.HI.U32 R73, R25, -0x6db6db6d, RZ ;  /* 0x9249249319497827 */ /* 0x000fe200078e00ff */
[----:B------:R-:W-:Y:S02]  /*17a0*/  SHF.R.U32.HI R25, RZ, 0x2, R24 ;  /* 0x00000002ff197819 */ /* 0x000fe40000011618 */
[----:B------:R-:W-:Y:S01]  /*17b0*/  LOP3.LUT R24, R9, 0x1, RZ, 0xc, !PT ;  /* 0x0000000109187812 */ /* 0x000fe200078e0cff */
[C---:B------:R-:W-:Y:S01]  /*17c0*/  VIADD R74, R22.reuse, 0x80 ;  /* 0x00000080164a7836 */ /* 0x040fe20000000000 */
[----:B------:R-:W-:Y:S01]  /*17d0*/  ISETP.GE.AND P3, PT, R25, R0, PT ;  /* 0x000000001900720c */ /* 0x000fe20003f66270 */
[----:B------:R-:W-:Y:S01]  /*17e0*/  VIADD R76, R22, 0xc0 ;  /* 0x000000c0164c7836 */ /* 0x000fe20000000000 */
[----:B------:R-:W-:Y:S01]  /*17f0*/  SHF.R.U32.HI R93, RZ, 0x2, R73 ;  /* 0x00000002ff5d7819 */ /* 0x000fe20000011649 */
[----:B------:R-:W-:Y:S01]  /*1800*/  IMAD.HI.U32 R74, R74, -0x6db6db6d, RZ ;  /* 0x924924934a4a7827 */ /* 0x000fe200078e00ff */
[----:B------:R-:W-:-:S02]  /*1810*/  ISETP.GE.OR P3, PT, R84, R6, P3 ;  /* 0x000000065400720c */ /* 0x000fc40001f66670 */
[-C--:B------:R-:W-:Y:S01]  /*1820*/  ISETP.GE.AND P2, PT, R93, R0.reuse, PT ;  /* 0x000000005d00720c */ /* 0x080fe20003f46270 */
[----:B------:R-:W-:Y:S01]  /*1830*/  IMAD.HI.U32 R76, R76, -0x6db6db6d, RZ ;  /* 0x924924934c4c7827 */ /* 0x000fe200078e00ff */
[----:B------:R-:W-:Y:S02]  /*1840*/  ISETP.GE.U32.OR P3, PT, R27, 0x70, P3 ;  /* 0x000000701b00780c */ /* 0x000fe40001f66470 */
[----:B------:R-:W-:Y:S01]  /*1850*/  SHF.R.U32.HI R79, RZ, 0x2, R74 ;  /* 0x00000002ff4f7819 */ /* 0x000fe2000001164a */
[C---:B------:R-:W-:Y:S01]  /*1860*/  VIADD R75, R84.reuse, 0x40 ;  /* 0x00000040544b7836 */ /* 0x040fe20000000000 */
[----:B------:R-:W-:Y:S01]  /*1870*/  SHF.R.U32.HI R73, RZ, 0x2, R76 ;  /* 0x00000002ff497819 */ /* 0x000fe2000001164c */
[----:B------:R-:W-:Y:S01]  /*1880*/  VIADD R77, R84, 0x80 ;  /* 0x00000080544d7836 */ /* 0x000fe20000000000 */
[-C--:B------:R-:W-:Y:S01]  /*1890*/  ISETP.GE.AND P0, PT, R79, R0.reuse, PT ;  /* 0x000000004f00720c */ /* 0x080fe20003f06270 */
[----:B------:R-:W-:Y:S01]  /*18a0*/  IMAD.SHL.U32 R78, R9, 0x10, RZ ;  /* 0x00000010094e7824 */ /* 0x000fe200078e00ff */
[----:B------:R-:W-:-:S02]  /*18b0*/  ISETP.GE.AND P1, PT, R73, R0, PT ;  /* 0x000000004900720c */ /* 0x000fc40003f26270 */
[-C--:B------:R-:W-:Y:S02]  /*18c0*/  ISETP.GE.OR P2, PT, R75, R6.reuse, P2 ;  /* 0x000000064b00720c */ /* 0x080fe40001746670 */
[-C--:B------:R-:W-:Y:S02]  /*18d0*/  ISETP.GE.OR P0, PT, R77, R6.reuse, P0 ;  /* 0x000000064d00720c */ /* 0x080fe40000706670 */
[----:B------:R-:W-:Y:S02]  /*18e0*/  ISETP.GE.OR P1, PT, R81, R6, P1 ;  /* 0x000000065100720c */ /* 0x000fe40000f26670 */
[C---:B------:R-:W-:Y:S02]  /*18f0*/  ISETP.GE.U32.OR P2, PT, R27.reuse, 0x50, P2 ;  /* 0x000000501b00780c */ /* 0x040fe40001746470 */
[C---:B------:R-:W-:Y:S02]  /*1900*/  ISETP.GE.U32.OR P0, PT, R27.reuse, 0x30, P0 ;  /* 0x000000301b00780c */ /* 0x040fe40000706470 */
[----:B------:R-:W-:Y:S01]  /*1910*/  ISETP.GE.U32.OR P1, PT, R27, 0x10, P1 ;  /* 0x000000101b00780c */ /* 0x000fe20000f26470 */
[----:B------:R-:W-:Y:S01]  /*1920*/  IMAD R27, R24, 0xe00, R19 ;  /* 0x00000e00181b7824 */ /* 0x000fe200078e0213 */
[----:B------:R-:W-:Y:S11]  /*1930*/  @P3 BRA `(.L_x_12) ;  /* 0x0000000000b83947 */ /* 0x000ff60003800000 */
[----:B------:R-:W0:Y:S01]  /*1940*/  S2R R77, SR_CTAID.X ;  /* 0x00000000004d7919 */ /* 0x000e220000002500 */
[C---:B------:R-:W-:Y:S01]  /*1950*/  IMAD.HI.U32 R75, R22.reuse, 0x24924925, RZ ;  /* 0x24924925164b7827 */ /* 0x040fe200078e00ff */
[----:B------:R-:W1:Y:S03]  /*1960*/  LDCU.64 UR4, c[0x0][0x380] ;  /* 0x00007000ff0477ac */ /* 0x000e660008000a00 */
[----:B------:R-:W-:Y:S02]  /*1970*/  IMAD.IADD R24, R22, 0x1, -R75 ;  /* 0x0000000116187824 */ /* 0x000fe400078e0a4b */
[----:B------:R-:W-:-:S03]  /*1980*/  IMAD R25, R25, 0x310, RZ ;  /* 0x0000031019197824 */ /* 0x000fc600078e02ff */
[----:B------:R-:W-:-:S04]  /*1990*/  LEA.HI R24, R24, R75, RZ, 0x1f ;  /* 0x0000004b18187211 */ /* 0x000fc800078ff8ff */
[----:B------:R-:W-:-:S05]  /*19a0*/  SHF.R.U32.HI R75, RZ, 0x2, R24 ;  /* 0x00000002ff4b7819 */ /* 0x000fca0000011618 */
[----:B------:R-:W-:-:S04]  /*19b0*/  IMAD R24, R75, -0x7, R22 ;  /* 0xfffffff94b187824 */ /* 0x000fc800078e0216 */
[----:B------:R-:W-:Y:S02]  /*19c0*/  IMAD R24, R24, 0x70, RZ ;  /* 0x0000007018187824 */ /* 0x000fe400078e02ff */
[----:B0-----:R-:W-:-:S05]  /*19d0*/  IMAD R74, R77, 0x6200, R78 ;  /* 0x000062004d4a7824 */ /* 0x001fca00078e024e */
[----:B------:R-:W-:-:S04]  /*19e0*/  IADD3 R24, P3, P4, R25, R74, R24 ;  /* 0x0000004a19187210 */ /* 0x000fc80007c7e018 */
[----:B------:R-:W-:Y:S02]  /*19f0*/  IADD3.X R25, PT, PT, RZ, RZ, RZ, P3, P4 ;  /* 0x000000ffff197210 */ /* 0x000fe40001fe84ff */
[----:B-1----:R-:W-:-:S04]  /*1a00*/  LEA R74, P3, R24, UR4, 0x1 ;  /* 0x00000004184a7c11 */ /* 0x002fc8000f8608ff */
[----:B------:R-:W-:-:S05]  /*1a10*/  LEA.HI.X R75, R24, UR5, R25, 0x1, P3 ;  /* 0x00000005184b7c11 */ /* 0x000fca00098f0c19 */
        /* <DEDUP_REMOVED lines=18> */
[----:B-1----:R-:W-:Y:S01]  /*1b40*/  ULEA UR4, UR5, UR4, 0x18 ;  /* 0x0000000405047291 */ /* 0x002fe2000f8ec0ff */
[----:B--2---:R-:W-:Y:S02]  /*1b50*/  PRMT R24, R24, 0x5410, R25 ;  /* 0x0000541018187816 */ /* 0x004fe40000000019 */
[----:B---3--:R-:W-:Y:S02]  /*1b60*/  PRMT R25, R76, 0x5410, R77 ;  /* 0x000054104c197816 */ /* 0x008fe4000000004d */
[----:B----4-:R-:W-:Y:S02]  /*1b70*/  PRMT R76, R80, 0x5410, R81 ;  /* 0x00005410504c7816 */ /* 0x010fe40000000051 */
[----:B-----5:R-:W-:Y:S02]  /*1b80*/  PRMT R77, R82, 0x5410, R83 ;  /* 0x00005410524d7816 */ /* 0x020fe40000000053 */
[----:B------:R-:W-:-:S05]  /*1b90*/  LEA R82, R27, UR4, 0x1 ;  /* 0x000000041b527c11 */ /* 0x000fca000f8e08ff */
[----:B------:R1:W-:Y:S01]  /*1ba0*/  STS.64 [R82], R24 ;  /* 0x0000001852007388 */ /* 0x0003e20000000a00 */
[----:B0-----:R-:W-:-:S03]  /*1bb0*/  PRMT R74, R84, 0x5410, R85 ;  /* 0x00005410544a7816 */ /* 0x001fc60000000055 */
[----:B------:R1:W-:Y:S01]  /*1bc0*/  STS.64 [R82+0x8], R76 ;  /* 0x0000084c52007388 */ /* 0x0003e20000000a00 */
[----:B------:R-:W-:-:S05]  /*1bd0*/  PRMT R75, R86, 0x5410, R87 ;  /* 0x00005410564b7816 */ /* 0x000fca0000000057 */
[----:B------:R1:W-:Y:S01]  /*1be0*/  STS.64 [R82+0x10], R74 ;  /* 0x0000104a52007388 */ /* 0x0003e20000000a00 */
[----:B------:R-:W-:Y:S02]  /*1bf0*/  PRMT R80, R88, 0x5410, R89 ;  /* 0x0000541058507816 */ /* 0x000fe40000000059 */
[----:B------:R-:W-:-:S05]  /*1c00*/  PRMT R81, R90, 0x5410, R91 ;  /* 0x000054105a517816 */ /* 0x000fca000000005b */
[----:B------:R1:W-:Y:S02]  /*1c10*/  STS.64 [R82+0x18], R80 ;  /* 0x0000185052007388 */ /* 0x0003e40000000a00 */
.L_x_12:
[----:B------:R-:W-:Y:S05]  /*1c20*/  BSYNC.RECONVERGENT B0 ;  /* 0x0000000000007941 */ /* 0x000fea0003800200 */
.L_x_11:
[----:B------:R-:W-:Y:S04]  /*1c30*/  BSSY.RECONVERGENT B0, `(.L_x_13) ;  /* 0x0000031000007945 */ /* 0x000fe80003800200 */
[----:B------:R-:W-:Y:S05]  /*1c40*/  @P2 BRA `(.L_x_14) ;  /* 0x0000000000bc2947 */ /* 0x000fea0003800000 */
[----:B-1----:R-:W0:Y:S01]  /*1c50*/  S2R R75, SR_CTAID.X ;  /* 0x00000000004b7919 */ /* 0x002e220000002500 */
[----:B------:R-:W-:Y:S01]  /*1c60*/  VIADD R24, R22, 0x1 ;  /* 0x0000000116187836 */ /* 0x000fe20000000000 */
[----:B------:R-:W1:Y:S03]  /*1c70*/  LDCU.64 UR4, c[0x0][0x380] ;  /* 0x00007000ff0477ac */ /* 0x000e660008000a00 */
[----:B------:R-:W-:-:S04]  /*1c80*/  IMAD.HI.U32 R25, R24, 0x24924925, RZ ;  /* 0x2492492518197827 */ /* 0x000fc800078e00ff */
[----:B------:R-:W-:-:S05]  /*1c90*/  IMAD.IADD R74, R24, 0x1, -R25 ;  /* 0x00000001184a7824 */ /* 0x000fca00078e0a19 */
[----:B------:R-:W-:-:S04]  /*1ca0*/  LEA.HI R74, R74, R25, RZ, 0x1f ;  /* 0x000000194a4a7211 */ /* 0x000fc800078ff8ff */
[----:B------:R-:W-:-:S05]  /*1cb0*/  SHF.R.U32.HI R25, RZ, 0x2, R74 ;  /* 0x00000002ff197819 */ /* 0x000fca000001164a */
[----:B------:R-:W-:Y:S02]  /*1cc0*/  IMAD R24, R25, -0x7, R24 ;  /* 0xfffffff919187824 */ /* 0x000fe400078e0218 */
[----:B------:R-:W-:Y:S02]  /*1cd0*/  IMAD R25, R93, 0x310, RZ ;  /* 0x000003105d197824 */ /* 0x000fe400078e02ff */
        /* <DEDUP_REMOVED lines=28> */
[----:B------:R-:W-:Y:S02]  /*1ea0*/  LEA R80, R27, UR4, 0x1 ;  /* 0x000000041b507c11 */ /* 0x000fe4000f8e08ff */
[----:B-----5:R-:W-:-:S03]  /*1eb0*/  PRMT R88, R88, 0x5410, R89 ;  /* 0x0000541058587816 */ /* 0x020fc60000000059 */
[----:B------:R2:W-:Y:S01]  /*1ec0*/  STS.64 [R80+0x800], R24 ;  /* 0x0008001850007388 */ /* 0x0005e20000000a00 */
[----:B------:R-:W-:Y:S02]  /*1ed0*/  PRMT R77, R82, 0x5410, R83 ;  /* 0x00005410524d7816 */ /* 0x000fe40000000053 */
[----:B0-----:R-:W-:-:S03]  /*1ee0*/  PRMT R74, R84, 0x5410, R85 ;  /* 0x00005410544a7816 */ /* 0x001fc60000000055 */
[----:B------:R2:W-:Y:S01]  /*1ef0*/  STS.64 [R80+0x808], R76 ;  /* 0x0008084c50007388 */ /* 0x0005e20000000a00 */
[----:B------:R-:W-:Y:S02]  /*1f00*/  PRMT R75, R86, 0x5410, R87 ;  /* 0x00005410564b7816 */ /* 0x000fe40000000057 */
[----:B------:R-:W-:-:S03]  /*1f10*/  PRMT R89, R90, 0x5410, R91 ;  /* 0x000054105a597816 */ /* 0x000fc6000000005b */
[----:B------:R2:W-:Y:S04]  /*1f20*/  STS.64 [R80+0x810], R74 ;  /* 0x0008104a50007388 */ /* 0x0005e80000000a00 */
[----:B------:R2:W-:Y:S02]  /*1f30*/  STS.64 [R80+0x818], R88 ;  /* 0x0008185850007388 */ /* 0x0005e40000000a00 */
.L_x_14:
[----:B------:R-:W-:Y:S05]  /*1f40*/  BSYNC.RECONVERGENT B0 ;  /* 0x0000000000007941 */ /* 0x000fea0003800200 */
.L_x_13:
[----:B------:R-:W-:Y:S04]  /*1f50*/  BSSY.RECONVERGENT B0, `(.L_x_15) ;  /* 0x0000031000007945 */ /* 0x000fe80003800200 */
[----:B------:R-:W-:Y:S05]  /*1f60*/  @P0 BRA `(.L_x_16) ;  /* 0x0000000000bc0947 */ /* 0x000fea0003800000 */
[----:B-12---:R-:W0:Y:S01]  /*1f70*/  S2R R75, SR_CTAID.X ;  /* 0x00000000004b7919 */ /* 0x006e220000002500 */
[----:B------:R-:W-:Y:S01]  /*1f80*/  IADD3 R24, PT, PT, R22, 0x2, RZ ;  /* 0x0000000216187810 */ /* 0x000fe20007ffe0ff */
[----:B------:R-:W1:Y:S01]  /*1f90*/  LDCU.64 UR4, c[0x0][0x380] ;  /* 0x00007000ff0477ac */ /* 0x000e620008000a00 */
[----:B------:R-:W-:-:S03]  /*1fa0*/  IMAD R79, R79, 0x310, RZ ;  /* 0x000003104f4f7824 */ /* 0x000fc600078e02ff */
[----:B------:R-:W-:-:S04]  /*1fb0*/  IMAD.HI.U32 R25, R24, 0x24924925, RZ ;  /* 0x2492492518197827 */ /* 0x000fc800078e00ff */
[----:B------:R-:W-:-:S05]  /*1fc0*/  IMAD.IADD R74, R24, 0x1, -R25 ;  /* 0x00000001184a7824 */ /* 0x000fca00078e0a19 */
        /* <DEDUP_REMOVED lines=31> */
[----:B------:R-:W-:-:S05]  /*21c0*/  LEA R79, R27, UR4, 0x1 ;  /* 0x000000041b4f7c11 */ /* 0x000fca000f8e08ff */
[----:B------:R3:W-:Y:S01]  /*21d0*/  STS.64 [R79+0x1000], R24 ;  /* 0x001000184f007388 */ /* 0x0007e20000000a00 */
[----:B-----5:R-:W-:-:S05]  /*21e0*/  PRMT R77, R81, 0x5410, R82 ;  /* 0x00005410514d7816 */ /* 0x020fca0000000052 */
[----:B------:R3:W-:Y:S01]  /*21f0*/  STS.64 [R79+0x1008], R76 ;  /* 0x0010084c4f007388 */ /* 0x0007e20000000a00 */
[----:B0-----:R-:W-:Y:S02]  /*2200*/  PRMT R74, R83, 0x5410, R84 ;  /* 0x00005410534a7816 */ /* 0x001fe40000000054 */
[----:B------:R-:W-:-:S05]  /*2210*/  PRMT R75, R85, 0x5410, R86 ;  /* 0x00005410554b7816 */ /* 0x000fca0000000056 */
[----:B------:R3:W-:Y:S01]  /*2220*/  STS.64 [R79+0x1010], R74 ;  /* 0x0010104a4f007388 */ /* 0x0007e20000000a00 */
[----:B------:R-:W-:Y:S02]  /*2230*/  PRMT R80, R87, 0x5410, R88 ;  /* 0x0000541057507816 */ /* 0x000fe40000000058 */
[----:B------:R-:W-:-:S05]  /*2240*/  PRMT R81, R89, 0x5410, R90 ;  /* 0x0000541059517816 */ /* 0x000fca000000005a */
[----:B------:R3:W-:Y:S02]  /*2250*/  STS.64 [R79+0x1018], R80 ;  /* 0x001018504f007388 */ /* 0x0007e40000000a00 */
.L_x_16:
[----:B------:R-:W-:Y:S05]  /*2260*/  BSYNC.RECONVERGENT B0 ;  /* 0x0000000000007941 */ /* 0x000fea0003800200 */
.L_x_15:
[----:B------:R-:W-:Y:S04]  /*2270*/  BSSY.RECONVERGENT B0, `(.L_x_17) ;  /* 0x0000031000007945 */ /* 0x000fe80003800200 */
[----:B------:R-:W-:Y:S05]  /*2280*/  @P1 BRA `(.L_x_18) ;  /* 0x0000000000bc1947 */ /* 0x000fea0003800000 */
[----:B-123--:R-:W0:Y:S01]  /*2290*/  S2R R75, SR_CTAID.X ;  /* 0x00000000004b7919 */ /* 0x00ee220000002500 */
[----:B------:R-:W-:Y:S01]  /*22a0*/  VIADD R24, R22, 0x3 ;  /* 0x0000000316187836 */ /* 0x000fe20000000000 */
[----:B------:R-:W1:Y:S01]  /*22b0*/  LDCU.64 UR4, c[0x0][0x380] ;  /* 0x00007000ff0477ac */ /* 0x000e620008000a00 */
[----:B------:R-:W-:Y:S02]  /*22c0*/  IMAD R73, R73, 0x310, RZ ;  /* 0x0000031049497824 */ /* 0x000fe400078e02ff */
        /* <DEDUP_REMOVED lines=30> */
[----:B------:R-:W-:Y:S02]  /*24b0*/  LEA R27, R27, UR4, 0x1 ;  /* 0x000000041b1b7c11 */ /* 0x000fe4000f8e08ff */
[----:B--2---:R-:W-:Y:S02]  /*24c0*/  PRMT R24, R24, 0x5410, R25 ;  /* 0x0000541018187816 */ /* 0x004fe40000000019 */
[----:B---3--:R-:W-:-:S05]  /*24d0*/  PRMT R25, R73, 0x5410, R76 ;  /* 0x0000541049197816 */ /* 0x008fca000000004c */
[----:B------:R1:W-:Y:S01]  /*24e0*/  STS.64 [R27+0x1800], R24 ;  /* 0x001800181b007388 */ /* 0x0003e20000000a00 */
[----:B----4-:R-:W-:Y:S02]  /*24f0*/  PRMT R76, R77, 0x5410, R78 ;  /* 0x000054104d4c7816 */ /* 0x010fe4000000004e */
        /* <DEDUP_REMOVED lines=8> */
.L_x_18:
[----:B------:R-:W-:Y:S05]  /*2580*/  BSYNC.RECONVERGENT B0 ;  /* 0x0000000000007941 */ /* 0x000fea0003800200 */
.L_x_17:
[----:B------:R-:W-:Y:S01]  /*2590*/  BAR.SYNC.DEFER_BLOCKING 0x0 ;  /* 0x0000000000007b1d */ /* 0x000fe20000010000 */
[----:B------:R-:W-:-:S07]  /*25a0*/  IMAD.MOV.U32 R94, RZ, RZ, RZ ;  /* 0x000000ffff5e7224 */ /* 0x000fce00078e00ff */
.L_x_20:
[----:B-1----:R-:W0:Y:S01]  /*25b0*/  S2R R27, SR_TID.Y ;  /* 0x00000000001b7919 */ /* 0x002e220000002200 */
[----:B------:R-:W1:Y:S01]  /*25c0*/  S2UR UR6, SR_CgaCtaId ;  /* 0x00000000000679c3 */ /* 0x000e620000008800 */
[----:B--23--:R-:W-:Y:S01]  /*25d0*/  LOP3.LUT R25, R9, 0x1, RZ, 0xc0, !PT ;  /* 0x0000000109197812 */ /* 0x00cfe200078ec0ff */
[----:B------:R-:W-:Y:S01]  /*25e0*/  UMOV UR4, 0x400 ;  /* 0x0000040000047882 */ /* 0x000fe20000000000 */
[----:B------:R-:W2:Y:S01]  /*25f0*/  S2R R24, SR_TID.X ;  /* 0x0000000000187919 */ /* 0x000ea20000002100 */
[----:B------:R-:W-:Y:S01]  /*2600*/  UIADD3 UR5, UPT, UPT, UR4, 0x3800, URZ ;  /* 0x0000380004057890 */ /* 0x000fe2000fffe0ff */
[----:B------:R-:W-:Y:S01]  /*2610*/  ISETP.NE.U32.AND P0, PT, R25, 0x1, PT ;  /* 0x000000011900780c */ /* 0x000fe20003f05070 */
[----:B-1----:R-:W-:Y:S02]  /*2620*/  ULEA UR7, UR6, UR4, 0x18 ;  /* 0x0000000406077291 */ /* 0x002fe4000f8ec0ff */
[----:B------:R-:W-:Y:S01]  /*2630*/  ULEA UR5, UR6, UR5, 0x18 ;  /* 0x0000000506057291 */ /* 0x000fe2000f8ec0ff */
[----:B------:R-:W-:Y:S01]  /*2640*/  UMOV UR4, URZ ;  /* 0x000000ff00047c82 */ /* 0x000fe20008000000 */
[----:B0-----:R-:W-:-:S02]  /*2650*/  SHF.L.U32 R73, R27, 0x6, RZ ;  /* 0x000000061b497819 */ /* 0x001fc400000006ff */
[----:B------:R-:W-:Y:S02]  /*2660*/  SHF.R.U32.HI R25, RZ, 0x1, R27 ;  /* 0x00000001ff197819 */ /* 0x000fe4000001161b */
[----:B------:R-:W-:Y:S02]  /*2670*/  LOP3.LUT R74, R73, 0x40, RZ, 0xc0, !PT ;  /* 0x00000040494a7812 */ /* 0x000fe400078ec0ff */
[----:B------:R-:W-:-:S03]  /*2680*/  SEL R73, RZ, 0xe00, P0 ;  /* 0x00000e00ff497807 */ /* 0x000fc60000000000 */
[----:B------:R-:W-:Y:S02]  /*2690*/  IMAD R25, R25, 0x1c0, R74 ;  /* 0x000001c019197824 */ /* 0x000fe400078e024a */
[----:B--2---:R-:W-:Y:S02]  /*26a0*/  IMAD R73, R24, 0x1c0, R73 ;  /* 0x000001c018497824 */ /* 0x004fe400078e0249 */
[C---:B------:R-:W-:Y:S02]  /*26b0*/  IMAD R101, R94.reuse, 0x70, R25 ;  /* 0x000000705e657824 */ /* 0x040fe400078e0219 */
[----:B------:R-:W-:-:S07]  /*26c0*/  IMAD R102, R94, 0x10, R73 ;  /* 0x000000105e667824 */ /* 0x000fce00078e0249 */
.L_x_19:
[----:B------:R-:W-:Y:S02]  /*26d0*/  VIADD R73, R102, UR4 ;  /* 0x0000000466497c36 */ /* 0x000fe40008000000 */
[----:B------:R-:W-:Y:S01]  /*26e0*/  VIADD R25, R101, UR4 ;  /* 0x0000000465197c36 */ /* 0x000fe20008000000 */
[----:B------:R-:W-:Y:S02]  /*26f0*/  UIADD3 UR4, UPT, UPT, UR4, 0x1, URZ ;  /* 0x0000000104047890 */ /* 0x000fe4000fffe0ff */
[----:B------:R-:W-:Y:S02]  /*2700*/  LEA R74, R73, UR7, 0x1 ;  /* 0x00000007494a7c11 */ /* 0x000fe4000f8e08ff */
[----:B------:R-:W-:Y:S01]  /*2710*/  LEA R25, R25, UR5, 0x1 ;  /* 0x0000000519197c11 */ /* 0x000fe2000f8e08ff */
[----:B------:R-:W-:Y:S02]  /*2720*/  UISETP.NE.AND UP0, UPT, UR4, 0x10, UPT ;  /* 0x000000100400788c */ /* 0x000fe4000bf05270 */
[----:B------:R-:W-:Y:S04]  /*2730*/  LDS.U16 R75, [R74+0xe00] ;  /* 0x000e00004a4b7984 */ /* 0x000fe80000000400 */
[----:B------:R-:W0:Y:S04]  /*2740*/  LDS.U16 R84, [R74+0xee0] ;  /* 0x000ee0004a547984 */ /* 0x000e280000000400 */
[----:B------:R-:W-:Y:S04]  /*2750*/  LDS.U16 R77, [R74+0x1500] ;  /* 0x001500004a4d7984 */ /* 0x000fe80000000400 */
[----:B------:R-:W1:Y:S04]  /*2760*/  LDS.U16 R86, [R74+0x15e0] ;  /* 0x0015e0004a567984 */ /* 0x000e680000000400 */
[----:B------:R-:W-:Y:S04]  /*2770*/  LDS.U16 R92, [R74+0x8c0] ;  /* 0x0008c0004a5c7984 */ /* 0x000fe80000000400 */
[----:B------:R-:W2:Y:S04]  /*2780*/  LDS.U16 R87, [R74+0x9a0] ;  /* 0x0009a0004a577984 */ /* 0x000ea80000000400 */
[----:B------:R-:W-:Y:S04]  /*2790*/  LDS.U16 R81, [R74+0xfc0] ;  /* 0x000fc0004a517984 */ /* 0x000fe80000000400 */
[----:B------:R-:W3:Y:S04]  /*27a0*/  LDS.U16 R88, [R74+0x10a0] ;  /* 0x0010a0004a587984 */ /* 0x000ee80000000400 */
[----:B------:R-:W-:Y:S04]  /*27b0*/  LDS.U16 R76, [R74] ;  /* 0x000000004a4c7984 */ /* 0x000fe80000000400 */
[----:B------:R-:W4:Y:S04]  /*27c0*/  LDS.U16 R80, [R74+0xe0] ;  /* 0x0000e0004a507984 */ /* 0x000f280000000400 */
[----:B------:R-:W-:Y:S04]  /*27d0*/  LDS.U16 R78, [R74+0x700] ;  /* 0x000700004a4e7984 */ /* 0x000fe80000000400 */
[----:B------:R-:W-:Y:S01]  /*27e0*/  LDS.U16 R83, [R74+0x16c0] ;  /* 0x0016c0004a537984 */ /* 0x000fe20000000400 */
[----:B0-----:R-:W-:-:S03]  /*27f0*/  PRMT R75, R75, 0x5410, R84 ;  /* 0x000054104b4b7816 */ /* 0x001fc60000000054 */
[----:B------:R-:W0:Y:S04]  /*2800*/  LDS.U16 R96, [R74+0x17a0] ;  /* 0x0017a0004a607984 */ /* 0x000e280000000400 */
[----:B------:R-:W5:Y:S01]  /*2810*/  LDS.U16 R82, [R74+0x7e0] ;  /* 0x0007e0004a527984 */ /* 0x000f620000000400 */
[----:B-1----:R-:W-:-:S03]  /*2820*/  PRMT R103, R77, 0x5410, R86 ;  /* 0x000054104d677816 */ /* 0x002fc60000000056 */
[----:B------:R-:W-:Y:S04]  /*2830*/  LDS.U16 R79, [R74+0x1c0] ;  /* 0x0001c0004a4f7984 */ /* 0x000fe80000000400 */
[----:B------:R2:W1:Y:S04]  /*2840*/  LDS.U16 R90, [R74+0x2a0] ;  /* 0x0002a0004a5a7984 */ /* 0x0004680000000400 */
[----:B------:R-:W1:Y:S04]  /*2850*/  LDS.U16 R73, [R25] ;  /* 0x0000000019497984 */ /* 0x000e680000000400 */
[----:B------:R-:W1:Y:S01]  /*2860*/  LDS.U16 R85, [R25+0x40] ;  /* 0x0000400019557984 */ /* 0x000e620000000400 */
[----:B--2---:R-:W-:-:S02]  /*2870*/  PRMT R74, R92, 0x5410, R87 ;  /* 0x000054105c4a7816 */ /* 0x004fc40000000057 */
[----:B---3--:R-:W-:Y:S01]  /*2880*/  PRMT R88, R81, 0x5410, R88 ;  /* 0x0000541051587816 */ /* 0x008fe20000000058 */
[----:B------:R-:W2:Y:S04]  /*2890*/  LDS.U16 R98, [R25+0x3840] ;  /* 0x0038400019627984 */ /* 0x000ea80000000400 */
[----:B------:R-:W3:Y:S01]  /*28a0*/  LDS.U16 R95, [R25+0x39c0] ;  /* 0x0039c000195f7984 */ /* 0x000ee20000000400 */
[----:B----4-:R-:W-:-:S03]  /*28b0*/  PRMT R84, R76, 0x5410, R80 ;  /* 0x000054104c547816 */ /* 0x010fc60000000050 */
[----:B------:R-:W4:Y:S04]  /*28c0*/  LDS.U16 R97, [R25+0x1c0] ;  /* 0x0001c00019617984 */ /* 0x000f280000000400 */
[----:B------:R-:W4:Y:S04]  /*28d0*/  LDS.U16 R99, [R25+0x3a00] ;  /* 0x003a000019637984 */ /* 0x000f280000000400 */
[----:B------:R-:W4:Y:S01]  /*28e0*/  LDS.U16 R100, [R25+0x200] ;  /* 0x0002000019647984 */ /* 0x000f220000000400 */
[----:B0-----:R-:W-:-:S03]  /*28f0*/  PRMT R96, R83, 0x5410, R96 ;  /* 0x0000541053607816 */ /* 0x001fc60000000060 */
[----:B------:R-:W0:Y:S01]  /*2900*/  LDS.U16 R93, [R25+0x3800] ;  /* 0x00380000195d7984 */ /* 0x000e220000000400 */
[----:B-----5:R-:W-:Y:S02]  /*2910*/  PRMT R91, R78, 0x5410, R82 ;  /* 0x000054104e5b7816 */ /* 0x020fe40000000052 */
[----:B-1----:R-:W-:Y:S01]  /*2920*/  PRMT R86, R79, 0x5410, R90 ;  /* 0x000054104f567816 */ /* 0x002fe2000000005a */
[CC--:B------:R-:W-:Y:S02]  /*2930*/  HFMA2 R61, R73.reuse.H0_H0, R74.reuse, R61 ;  /* 0x0000004a493d7231 */ /* 0x0c0fe4000000083d */
[-C--:B------:R-:W-:Y:S02]  /*2940*/  HFMA2 R62, R73.H0_H0, R75.reuse, R62 ;  /* 0x0000004b493e7231 */ /* 0x080fe4000000083e */
[C---:B------:R-:W-:Y:S02]  /*2950*/  HFMA2 R15, R85.reuse.H0_H0, R74, R15 ;  /* 0x0000004a550f7231 */ /* 0x040fe4000000080f */
[----:B------:R-:W-:-:S02]  /*2960*/  HFMA2 R12, R85.H0_H0, R75, R12 ;  /* 0x0000004b550c7231 */ /* 0x000fc4000000080c */
[-C--:B------:R-:W-:Y:S02]  /*2970*/  HFMA2 R63, R73.H0_H0, R88.reuse, R63 ;  /* 0x00000058493f7231 */ /* 0x080fe4000000083f */
[----:B------:R-:W-:Y:S02]  /*2980*/  HFMA2 R13, R85.H0_H0, R88, R13 ;  /* 0x00000058550d7231 */ /* 0x000fe4000000080d */
[C---:B------:R-:W-:Y:S02]  /*2990*/  HFMA2 R58, R73.reuse.H0_H0, R84, R58 ;  /* 0x00000054493a7231 */ /* 0x040fe4000000083a */
[C---:B------:R-:W-:Y:S02]  /*29a0*/  HFMA2 R60, R73.reuse.H0_H0, R91, R60 ;  /* 0x0000005b493c7231 */ /* 0x040fe4000000083c */
[C---:B------:R-:W-:Y:S02]  /*29b0*/  HFMA2 R59, R73.reuse.H0_H0, R86, R59 ;  /* 0x00000056493b7231 */ /* 0x040fe4000000083b */
[----:B------:R-:W-:-:S02]  /*29c0*/  HFMA2 R64, R73.H0_H0, R103, R64 ;  /* 0x0000006749407231 */ /* 0x000fc40000000840 */
[----:B------:R-:W-:Y:S02]  /*29d0*/  HFMA2 R65, R73.H0_H0, R96, R65 ;  /* 0x0000006049417231 */ /* 0x000fe40000000841 */
[C---:B------:R-:W-:Y:S02]  /*29e0*/  HFMA2 R16, R85.reuse.H0_H0, R84, R16 ;  /* 0x0000005455107231 */ /* 0x040fe40000000810 */
[C---:B------:R-:W-:Y:S02]  /*29f0*/  HFMA2 R14, R85.reuse.H0_H0, R91, R14 ;  /* 0x0000005b550e7231 */ /* 0x040fe4000000080e */
[C---:B------:R-:W-:Y:S02]  /*2a00*/  HFMA2 R17, R85.reuse.H0_H0, R86, R17 ;  /* 0x0000005655117231 */ /* 0x040fe40000000811 */
[C---:B------:R-:W-:Y:S02]  /*2a10*/  HFMA2 R10, R85.reuse.H0_H0, R103, R10 ;  /* 0x00000067550a7231 */ /* 0x040fe4000000080a */
[----:B------:R-:W-:-:S02]  /*2a20*/  HFMA2 R11, R85.H0_H0, R96, R11 ;  /* 0x00000060550b7231 */ /* 0x000fc4000000080b */
[-C--:B--2---:R-:W-:Y:S02]  /*2a30*/  HFMA2 R7, R98.H0_H0, R74.reuse, R7 ;  /* 0x0000004a62077231 */ /* 0x084fe40000000807 */
[-C--:B---3--:R-:W-:Y:S02]  /*2a40*/  HFMA2 R23, R95.H0_H0, R74.reuse, R23 ;  /* 0x0000004a5f177231 */ /* 0x088fe40000000817 */
[-C--:B----4-:R-:W-:Y:S02]  /*2a50*/  HFMA2 R31, R97.H0_H0, R74.reuse, R31 ;  /* 0x0000004a611f7231 */ /* 0x090fe4000000081f */
[-C--:B------:R-:W-:Y:S02]  /*2a60*/  HFMA2 R41, R99.H0_H0, R74.reuse, R41 ;  /* 0x0000004a63297231 */ /* 0x080fe40000000829 */
[----:B------:R-:W-:Y:S02]  /*2a70*/  HFMA2 R47, R100.H0_H0, R74, R47 ;  /* 0x0000004a642f7231 */ /* 0x000fe4000000082f */
[----:B0-----:R-:W-:-:S02]  /*2a80*/  HFMA2 R73, R93.H0_H0, R76.H0_H0, R69.H0_H0 ;  /* 0x2000004c5d497231 */ /* 0x001fc40000040845 */
[C---:B------:R-:W-:Y:S02]  /*2a90*/  HFMA2 R85, R93.reuse.H0_H0, R82.H0_H0, R43.H1_H1 ;  /* 0x200000525d557231 */ /* 0x040fe4000006082b */
[C---:B------:R-:W-:Y:S02]  /*2aa0*/  HFMA2 R54, R93.reuse.H0_H0, R75, R54 ;  /* 0x0000004b5d367231 */ /* 0x040fe40000000836 */
[-C--:B------:R-:W-:Y:S02]  /*2ab0*/  HFMA2 R55, R93.H0_H0, R88.reuse, R55 ;  /* 0x000000585d377231 */ /* 0x080fe40000000837 */
[-C--:B------:R-:W-:Y:S02]  /*2ac0*/  HFMA2 R5, R98.H0_H0, R88.reuse, R5 ;  /* 0x0000005862057231 */ /* 0x080fe40000000805 */
[-C--:B------:R-:W-:Y:S02]  /*2ad0*/  HFMA2 R21, R95.H0_H0, R88.reuse, R21 ;  /* 0x000000585f157231 */ /* 0x080fe40000000815 */
[----:B------:R-:W-:-:S02]  /*2ae0*/  HFMA2 R29, R97.H0_H0, R88, R29 ;  /* 0x00000058611d7231 */ /* 0x000fc4000000081d */
[-C--:B------:R-:W-:Y:S02]  /*2af0*/  HFMA2 R39, R99.H0_H0, R88.reuse, R39 ;  /* 0x0000005863277231 */ /* 0x080fe40000000827 */
[C---:B------:R-:W-:Y:S02]  /*2b00*/  HFMA2 R45, R100.reuse.H0_H0, R88, R45 ;  /* 0x00000058642d7231 */ /* 0x040fe4000000082d */
[----:B------:R-:W-:Y:S02]  /*2b10*/  HFMA2 R74, R93.H0_H0, R80.H0_H0, R69.H1_H1 ;  /* 0x200000505d4a7231 */ /* 0x000fe40000060845 */
[-C--:B------:R-:W-:Y:S02]  /*2b20*/  HFMA2 R32, R97.H0_H0, R84.reuse, R32 ;  /* 0x0000005461207231 */ /* 0x080fe40000000820 */
[-C--:B------:R-:W-:Y:S01]  /*2b30*/  HFMA2 R48, R100.H0_H0, R84.reuse, R48 ;  /* 0x0000005464307231 */ /* 0x080fe20000000830 */
[----:B------:R-:W-:Y:S01]  /*2b40*/  PRMT R69, R73, 0x5410, R74 ;  /* 0x0000541049457816 */ /* 0x000fe2000000004a */
[----:B------:R-:W-:-:S02]  /*2b50*/  HFMA2 R76, R98.H0_H0, R84, R67 ;  /* 0x00000054624c7231 */ /* 0x000fc40000000843 */
[-C--:B------:R-:W-:Y:S02]  /*2b60*/  HFMA2 R77, R95.H0_H0, R84.reuse, R53 ;  /* 0x000000545f4d7231 */ /* 0x080fe40000000835 */
[----:B------:R-:W-:Y:S02]  /*2b70*/  HFMA2 R81, R99.H0_H0, R84, R51 ;  /* 0x0000005463517231 */ /* 0x000fe40000000833 */
[----:B------:R-:W-:Y:S02]  /*2b80*/  IMAD.MOV.U32 R67, RZ, RZ, R76 ;  /* 0x000000ffff437224 */ /* 0x000fe400078e004c */
[C---:B------:R-:W-:Y:S01]  /*2b90*/  HFMA2 R25, R93.reuse.H0_H0, R78.H0_H0, R43.H0_H0 ;  /* 0x2000004e5d197231 */ /* 0x040fe2000004082b */
[----:B------:R-:W-:Y:S01]  /*2ba0*/  MOV R53, R77 ;  /* 0x0000004d00357202 */ /* 0x000fe20000000f00 */
[----:B------:R-:W-:Y:S02]  /*2bb0*/  HFMA2 R79, R93.H0_H0, R79.H0_H0, R68.H0_H0 ;  /* 0x2000004f5d4f7231 */ /* 0x000fe40000040844 */
[----:B------:R-:W-:-:S02]  /*2bc0*/  IMAD.MOV.U32 R51, RZ, RZ, R81 ;  /* 0x000000ffff337224 */ /* 0x000fc400078e0051 */
[C---:B------:R-:W-:Y:S01]  /*2bd0*/  HFMA2 R82, R93.reuse.H0_H0, R90.H0_H0, R68.H1_H1 ;  /* 0x2000005a5d527231 */ /* 0x040fe20000060844 */
[----:B------:R-:W-:Y:S01]  /*2be0*/  PRMT R43, R25, 0x5410, R85 ;  /* 0x00005410192b7816 */ /* 0x000fe20000000055 */
[C---:B------:R-:W-:Y:S02]  /*2bf0*/  HFMA2 R92, R93.reuse.H0_H0, R92.H0_H0, R42.H0_H0 ;  /* 0x2000005c5d5c7231 */ /* 0x040fe4000004082a */
[C---:B------:R-:W-:Y:S01]  /*2c00*/  HFMA2 R56, R93.reuse.H0_H0, R103, R56 ;  /* 0x000000675d387231 */ /* 0x040fe20000000838 */
[----:B------:R-:W-:Y:S01]  /*2c10*/  PRMT R68, R79, 0x5410, R82 ;  /* 0x000054104f447816 */ /* 0x000fe20000000052 */
[----:B------:R-:W-:Y:S02]  /*2c20*/  HFMA2 R57, R93.H0_H0, R96, R57 ;  /* 0x000000605d397231 */ /* 0x000fe40000000839 */
[-C--:B------:R-:W-:Y:S02]  /*2c30*/  HFMA2 R4, R98.H0_H0, R75.reuse, R4 ;  /* 0x0000004b62047231 */ /* 0x080fe40000000804 */
[----:B------:R-:W-:-:S02]  /*2c40*/  HFMA2 R20, R95.H0_H0, R75, R20 ;  /* 0x0000004b5f147231 */ /* 0x000fc40000000814 */
[-C--:B------:R-:W-:Y:S02]  /*2c50*/  HFMA2 R28, R97.H0_H0, R75.reuse, R28 ;  /* 0x0000004b611c7231 */ /* 0x080fe4000000081c */
[-C--:B------:R-:W-:Y:S02]  /*2c60*/  HFMA2 R38, R99.H0_H0, R75.reuse, R38 ;  /* 0x0000004b63267231 */ /* 0x080fe40000000826 */
[C---:B------:R-:W-:Y:S02]  /*2c70*/  HFMA2 R44, R100.reuse.H0_H0, R75, R44 ;  /* 0x0000004b642c7231 */ /* 0x040fe4000000082c */
[-C--:B------:R-:W-:Y:S02]  /*2c80*/  HFMA2 R30, R97.H0_H0, R91.reuse, R30 ;  /* 0x0000005b611e7231 */ /* 0x080fe4000000081e */
[-C--:B------:R-:W-:Y:S02]  /*2c90*/  HFMA2 R40, R99.H0_H0, R91.reuse, R40 ;  /* 0x0000005b63287231 */ /* 0x080fe40000000828 */
[----:B------:R-:W-:-:S02]  /*2ca0*/  HFMA2 R46, R100.H0_H0, R91, R46 ;  /* 0x0000005b642e7231 */ /* 0x000fc4000000082e */
[C---:B------:R-:W-:Y:S02]  /*2cb0*/  HFMA2 R88, R98.reuse.H0_H0, R91, R37 ;  /* 0x0000005b62587231 */ /* 0x040fe40000000825 */
[-C--:B------:R-:W-:Y:S02]  /*2cc0*/  HFMA2 R84, R98.H0_H0, R86.reuse, R66 ;  /* 0x0000005662547231 */ /* 0x080fe40000000842 */
[-C--:B------:R-:W-:Y:S02]  /*2cd0*/  HFMA2 R33, R97.H0_H0, R86.reuse, R33 ;  /* 0x0000005661217231 */ /* 0x080fe40000000821 */
[----:B------:R-:W-:Y:S02]  /*2ce0*/  IMAD.MOV.U32 R37, RZ, RZ, R88 ;  /* 0x000000ffff257224 */ /* 0x000fe400078e0058 */
[----:B------:R-:W-:Y:S02]  /*2cf0*/  HFMA2 R49, R100.H0_H0, R86, R49 ;  /* 0x0000005664317231 */ /* 0x000fe40000000831 */
[----:B------:R-:W-:-:S02]  /*2d00*/  IMAD.MOV.U32 R66, RZ, RZ, R84 ;  /* 0x000000ffff427224 */ /* 0x000fc400078e0054 */
[-C--:B------:R-:W-:Y:S02]  /*2d10*/  HFMA2 R89, R95.H0_H0, R86.reuse, R52 ;  /* 0x000000565f597231 */ /* 0x080fe40000000834 */
[----:B------:R-:W-:Y:S02]  /*2d20*/  HFMA2 R90, R99.H0_H0, R86, R50 ;  /* 0x00000056635a7231 */ /* 0x000fe40000000832 */
[----:B------:R-:W-:Y:S01]  /*2d30*/  HFMA2 R93, R93.H0_H0, R87.H0_H0, R42.H1_H1 ;  /* 0x200000575d5d7231 */ /* 0x000fe2000006082a */
[----:B------:R-:W-:Y:S01]  /*2d40*/  MOV R52, R89 ;  /* 0x0000005900347202 */ /* 0x000fe20000000f00 */
[----:B------:R-:W-:Y:S02]  /*2d50*/  HFMA2 R91, R95.H0_H0, R91, R36 ;  /* 0x0000005b5f5b7231 */ /* 0x000fe40000000824 */
[----:B------:R-:W-:Y:S02]  /*2d60*/  IMAD.MOV.U32 R50, RZ, RZ, R90 ;  /* 0x000000ffff327224 */ /* 0x000fe400078e005a */
[-C--:B------:R-:W-:Y:S01]  /*2d70*/  HFMA2 R75, R99.H0_H0, R103.reuse, R34 ;  /* 0x00000067634b7231 */ /* 0x080fe20000000822 */
[----:B------:R-:W-:Y:S01]  /*2d80*/  PRMT R42, R92, 0x5410, R93 ;  /* 0x000054105c2a7816 */ /* 0x000fe2000000005d */
[----:B------:R-:W-:-:S02]  /*2d90*/  HFMA2 R80, R100.H0_H0, R103, R71 ;  /* 0x0000006764507231 */ /* 0x000fc40000000847 */
[----:B------:R-:W-:Y:S02]  /*2da0*/  IMAD.MOV.U32 R36, RZ, RZ, R91 ;  /* 0x000000ffff247224 */ /* 0x000fe400078e005b */
[-C--:B------:R-:W-:Y:S02]  /*2db0*/  HFMA2 R78, R95.H0_H0, R96.reuse, R35 ;  /* 0x000000605f4e7231 */ /* 0x080fe40000000823 */
[----:B------:R-:W-:Y:S02]  /*2dc0*/  IMAD.MOV.U32 R34, RZ, RZ, R75 ;  /* 0x000000ffff227224 */ /* 0x000fe400078e004b */
[-C--:B------:R-:W-:Y:S02]  /*2dd0*/  HFMA2 R83, R97.H0_H0, R96.reuse, R72 ;  /* 0x0000006061537231 */ /* 0x080fe40000000848 */
[----:B------:R-:W-:Y:S02]  /*2de0*/  IMAD.MOV.U32 R71, RZ, RZ, R80 ;  /* 0x000000ffff477224 */ /* 0x000fe400078e0050 */
[-C--:B------:R-:W-:Y:S01]  /*2df0*/  HFMA2 R86, R99.H0_H0, R96.reuse, R8 ;  /* 0x0000006063567231 */ /* 0x080fe20000000808 */
[----:B------:R-:W-:Y:S01]  /*2e00*/  MOV R35, R78 ;  /* 0x0000004e00237202 */ /* 0x000fe20000000f00 */
[----:B------:R-:W-:-:S02]  /*2e10*/  HFMA2 R87, R100.H0_H0, R96, R70 ;  /* 0x0000006064577231 */ /* 0x000fc40000000846 */
[----:B------:R-:W-:Y:S02]  /*2e20*/  IMAD.MOV.U32 R72, RZ, RZ, R83 ;  /* 0x000000ffff487224 */ /* 0x000fe400078e0053 */
[CC--:B------:R-:W-:Y:S02]  /*2e30*/  HFMA2 R2, R98.reuse.H0_H0, R103.reuse, R2 ;  /* 0x0000006762027231 */ /* 0x0c0fe40000000802 */
[----:B------:R-:W-:Y:S02]  /*2e40*/  IMAD.MOV.U32 R8, RZ, RZ, R86 ;  /* 0x000000ffff087224 */ /* 0x000fe400078e0056 */
[----:B------:R-:W-:Y:S02]  /*2e50*/  HFMA2 R3, R98.H0_H0, R96, R3 ;  /* 0x0000006062037231 */ /* 0x000fe40000000803 */
[----:B------:R-:W-:Y:S02]  /*2e60*/  IMAD.MOV.U32 R70, RZ, RZ, R87 ;  /* 0x000000ffff467224 */ /* 0x000fe400078e0057 */
[----:B------:R-:W-:-:S02]  /*2e70*/  HFMA2 R18, R95.H0_H0, R103, R18 ;  /* 0x000000675f127231 */ /* 0x000fc40000000812 */
[----:B------:R-:W-:Y:S01]  /*2e80*/  HFMA2 R26, R97.H0_H0, R103, R26 ;  /* 0x00000067611a7231 */ /* 0x000fe2000000081a */
[----:B------:R-:W-:Y:S06]  /*2e90*/  BRA.U UP0, `(.L_x_19) ;  /* 0xfffffff9000c7547 */ /* 0x000fec000b83ffff */
[----:B------:R-:W-:-:S05]  /*2ea0*/  VIADD R94, R94, 0x1 ;  /* 0x000000015e5e7836 */ /* 0x000fca0000000000 */
[----:B------:R-:W-:-:S13]  /*2eb0*/  ISETP.NE.AND P0, PT, R94, 0x7, PT ;  /* 0x000000075e00780c */ /* 0x000fda0003f05270 */
[----:B------:R-:W-:Y:S05]  /*2ec0*/  @P0 BRA `(.L_x_20) ;  /* 0xfffffff400b80947 */ /* 0x000fea000383ffff */
[----:B------:R-:W-:-:S05]  /*2ed0*/  VIADD R9, R9, 0x1 ;  /* 0x0000000109097836 */ /* 0x000fca0000000000 */
[----:B------:R-:W-:-:S13]  /*2ee0*/  ISETP.NE.AND P0, PT, R9, 0x6, PT ;  /* 0x000000060900780c */ /* 0x000fda0003f05270 */
[----:B------:R-:W-:Y:S05]  /*2ef0*/  @P0 BRA `(.L_x_21) ;  /* 0xffffffe000300947 */ /* 0x000fea000383ffff */
[----:B------:R-:W0:Y:S08]  /*2f00*/  S2UR UR8, SR_CTAID.Y ;  /* 0x00000000000879c3 */ /* 0x000e300000002600 */
[----:B------:R-:W-:Y:S01]  /*2f10*/  BAR.SYNC.DEFER_BLOCKING 0x0 ;  /* 0x0000000000007b1d */ /* 0x000fe20000010000 */
[----:B------:R-:W-:Y:S01]  /*2f20*/  IADD3 R71, PT, PT, R6, 0x2c3, RZ ;  /* 0x000002c306477810 */ /* 0x000fe20007ffe0ff */
[----:B------:R-:W-:Y:S01]  /*2f30*/  IMAD.MOV.U32 R19, RZ, RZ, RZ ;  /* 0x000000ffff137224 */ /* 0x000fe200078e00ff */
[----:B------:R-:W-:Y:S01]  /*2f40*/  IADD3 R95, PT, PT, -R27, 0x1d2, RZ ;  /* 0x000001d21b5f7810 */ /* 0x000fe20007ffe1ff */
[----:B0-----:R-:W-:-:S02]  /*2f50*/  USHF.L.U32 UR4, UR8, 0x2, URZ ;  /* 0x0000000208047899 */ /* 0x001fc400080006ff */
[----:B------:R-:W-:Y:S02]  /*2f60*/  USHF.L.U32 UR5, UR8, 0x7, URZ ;  /* 0x0000000708057899 */ /* 0x000fe400080006ff */
[----:B------:R-:W-:Y:S02]  /*2f70*/  ULOP3.LUT UR6, UR4, 0x3ff80, URZ, 0xc0, !UPT ;  /* 0x0003ff8004067892 */ /* 0x000fe4000f8ec0ff */
[----:B------:R-:W-:Y:S02]  /*2f80*/  USHF.L.U32 UR7, UR8, 0xe, URZ ;  /* 0x0000000e08077899 */ /* 0x000fe400080006ff */
[----:B------:R-:W-:Y:S02]  /*2f90*/  ULOP3.LUT UR4, UR5, 0xf80, URZ, 0xc0, !UPT ;  /* 0x00000f8005047892 */ /* 0x000fe4000f8ec0ff */
[----:B------:R-:W-:Y:S02]  /*2fa0*/  UIADD3 UR9, UPT, UPT, -UR6, 0x3, URZ ;  /* 0x0000000306097890 */ /* 0x000fe4000fffe1ff */
[----:B------:R-:W-:-:S12]  /*2fb0*/  ULOP3.LUT UR4, UR4, 0x3ff80000, UR7, 0xf8, !UPT ;  /* 0x3ff8000004047892 */ /* 0x000fd8000f8ef807 */
.L_x_24:
[----:B0-----:R-:W-:Y:S01]  /*2fc0*/  IMAD R0, R19, 0x40, R24 ;  /* 0x0000004013007824 */ /* 0x001fe200078e0218 */
[----:B------:R-:W-:Y:S03]  /*2fd0*/  BSSY.RECONVERGENT B0, `(.L_x_22) ;  /* 0x000005a000007945 */ /* 0x000fe60003800200 */
[----:B------:R-:W-:-:S04]  /*2fe0*/  IMAD R8, R27, 0x2, R0 ;  /* 0x000000021b087824 */ /* 0x000fc800078e0200 */
[----:B------:R-:W-:Y:S02]  /*2ff0*/  IMAD R34, R19, -0x3f, R8 ;  /* 0xffffffc113227824 */ /* 0x000fe400078e0208 */
[----:B------:R-:W-:-:S04]  /*3000*/  IMAD.HI.U32 R6, R8, -0x6db6db6d, RZ ;  /* 0x9249249308067827 */ /* 0x000fc800078e00ff */
[----:B------:R-:W-:Y:S01]  /*3010*/  IMAD.HI.U32 R35, R34, 0x24924925, RZ ;  /* 0x2492492522237827 */ /* 0x000fe200078e00ff */
[----:B------:R-:W-:-:S03]  /*3020*/  SHF.R.U32.HI R9, RZ, 0x2, R6 ;  /* 0x00000002ff097819 */ /* 0x000fc60000011606 */
[----:B------:R-:W-:Y:S02]  /*3030*/  IMAD.IADD R6, R34, 0x1, -R35 ;  /* 0x0000000122067824 */ /* 0x000fe400078e0a23 */
[----:B------:R-:W-:-:S03]  /*3040*/  IMAD.HI.U32 R8, R8, -0x7336b83b, RZ ;  /* 0x8cc947c508087827 */ /* 0x000fc600078e00ff */
[----:B------:R-:W-:Y:S01]  /*3050*/  LEA.HI R35, R6, R35, RZ, 0x1f ;  /* 0x0000002306237211 */ /* 0x000fe200078ff8ff */
[----:B------:R-:W-:Y:S01]  /*3060*/  IMAD.HI.U32 R6, R9, 0x3d980f67, RZ ;  /* 0x3d980f6709067827 */ /* 0x000fe200078e00ff */
[----:B------:R-:W-:Y:S02]  /*3070*/  SHF.R.U32.HI R8, RZ, 0x9, R8 ;  /* 0x00000009ff087819 */ /* 0x000fe40000011608 */
[----:B------:R-:W-:Y:S02]  /*3080*/  SHF.R.U32.HI R35, RZ, 0x2, R35 ;  /* 0x00000002ff237819 */ /* 0x000fe40000011623 */
[----:B------:R-:W-:Y:S02]  /*3090*/  SHF.R.U32.HI R22, RZ, 0x5, R6 ;  /* 0x00000005ff167819 */ /* 0x000fe40000011606 */
[----:B------:R-:W-:Y:S01]  /*30a0*/  SHF.L.U32 R6, R19, 0x5, RZ ;  /* 0x0000000513067819 */ /* 0x000fe200000006ff */
[----:B------:R-:W-:Y:S02]  /*30b0*/  IMAD R34, R35, -0x7, R34 ;  /* 0xfffffff923227824 */ /* 0x000fe400078e0222 */
[----:B------:R-:W-:Y:S01]  /*30c0*/  IMAD R22, R22, -0x85, R9 ;  /* 0xffffff7b16167824 */ /* 0x000fe200078e0209 */
[----:B------:R-:W-:Y:S01]  /*30d0*/  ISETP.GE.AND P0, PT, R6, R95, PT ;  /* 0x0000005f0600720c */ /* 0x000fe20003f06270 */
[----:B------:R-:W-:-:S02]  /*30e0*/  IMAD.SHL.U32 R9, R34, 0x10, RZ ;  /* 0x0000001022097824 */ /* 0x000fc400078e00ff */
[----:B------:R-:W-:Y:S01]  /*30f0*/  VIADD R19, R19, 0x1 ;  /* 0x0000000113137836 */ /* 0x000fe20000000000 */
[----:B------:R-:W-:Y:S02]  /*3100*/  ISETP.GE.OR P1, PT, R0, R71, P0 ;  /* 0x000000470000720c */ /* 0x000fe40000726670 */
[----:B------:R-:W-:Y:S01]  /*3110*/  LOP3.LUT R35, R9, UR4, RZ, 0xfc, !PT ;  /* 0x0000000409237c12 */ /* 0x000fe2000f8efcff */
[----:B------:R-:W-:Y:S01]  /*3120*/  IMAD R9, R8, 0x3a30, R9 ;  /* 0x00003a3008097824 */ /* 0x000fe200078e0209 */
[----:B------:R-:W-:Y:S02]  /*3130*/  IADD3 R6, PT, PT, -R22, 0x103, RZ ;  /* 0x0000010316067810 */ /* 0x000fe40007ffe1ff */
[----:B------:R-:W-:Y:S01]  /*3140*/  ISETP.NE.AND P2, PT, R19, 0xf, PT ;  /* 0x0000000f1300780c */ /* 0x000fe20003f45270 */
[----:B------:R-:W-:Y:S01]  /*3150*/  IMAD R35, R8, 0x100000, R35 ;  /* 0x0010000008237824 */ /* 0x000fe200078e0223 */
[----:B------:R-:W-:Y:S01]  /*3160*/  ISETP.LE.U32.AND P0, PT, R6, UR6, PT ;  /* 0x0000000606007c0c */ /* 0x000fe2000bf03070 */
[----:B------:R-:W-:-:S02]  /*3170*/  IMAD R69, R22, 0x70, R9 ;  /* 0x0000007016457824 */ /* 0x000fc400078e0209 */
[C---:B------:R-:W-:Y:S01]  /*3180*/  IMAD R35, R22.reuse, 0x1000, R35 ;  /* 0x0000100016237824 */ /* 0x040fe200078e0223 */
[----:B------:R-:W-:Y:S01]  /*3190*/  ISETP.LT.OR P0, PT, R22, UR9, P0 ;  /* 0x0000000916007c0c */ /* 0x000fe20008701670 */
[----:B------:R-:W-:-:S12]  /*31a0*/  @P1 BRA `(.L_x_23) ;  /* 0x0000000000f01947 */ /* 0x000fd80003800000 */
[----:B------:R-:W0:Y:S01]  /*31b0*/  LDC.64 R8, c[0x0][0x388] ;  /* 0x0000e200ff087b82 */ /* 0x000e220000000a00 */
[----:B------:R-:W-:Y:S01]  /*31c0*/  USHF.L.U32 UR5, UR8, 0x3, URZ ;  /* 0x0000000308057899 */ /* 0x000fe200080006ff */
[----:B------:R-:W-:Y:S02]  /*31d0*/  IADD3 R35, PT, PT, R35, -0x2fd0, RZ ;  /* 0xffffd03023237810 */ /* 0x000fe40007ffe0ff */
[----:B------:R-:W-:Y:S01]  /*31e0*/  PRMT R0, RZ, 0x7610, R0 ;  /* 0x00007610ff007816 */ /* 0x000fe20000000000 */
[----:B------:R-:W-:Y:S01]  /*31f0*/  ULOP3.LUT UR5, UR5, 0xf8, URZ, 0xc0, !UPT ;  /* 0x000000f805057892 */ /* 0x000fe2000f8ec0ff */
[----:B------:R-:W-:Y:S02]  /*3200*/  PRMT R6, RZ, 0x7610, R6 ;  /* 0x00007610ff067816 */ /* 0x000fe40000000006 */
[----:B------:R-:W-:Y:S01]  /*3210*/  PRMT R22, RZ, 0x7610, R22 ;  /* 0x00007610ff167816 */ /* 0x000fe20000000016 */
[----:B------:R-:W-:Y:S01]  /*3220*/  ULOP3.LUT UR5, UR5, 0xfd, URZ, 0x3c, !UPT ;  /* 0x000000fd05057892 */ /* 0x000fe2000f8e3cff */
[----:B------:R-:W-:-:S02]  /*3230*/  PRMT R36, RZ, 0x7610, R36 ;  /* 0x00007610ff247816 */ /* 0x000fc40000000024 */
[----:B------:R-:W-:Y:S02]  /*3240*/  PRMT R37, RZ, 0x7610, R37 ;  /* 0x00007610ff257816 */ /* 0x000fe40000000025 */
[----:B------:R-:W-:Y:S02]  /*3250*/  PRMT R42, RZ, 0x7610, R42 ;  /* 0x00007610ff2a7816 */ /* 0x000fe4000000002a */
[----:B------:R-:W-:Y:S02]  /*3260*/  ISETP.GE.U32.OR P0, PT, R34, UR5, P0 ;  /* 0x0000000522007c0c */ /* 0x000fe40008706470 */
[----:B------:R-:W-:Y:S02]  /*3270*/  PRMT R34, RZ, 0x7610, R34 ;  /* 0x00007610ff227816 */ /* 0x000fe40000000022 */
[----:B------:R-:W-:Y:S02]  /*3280*/  PRMT R43, RZ, 0x7610, R43 ;  /* 0x00007610ff2b7816 */ /* 0x000fe4000000002b */
[----:B------:R-:W-:Y:S01]  /*3290*/  PRMT R50, RZ, 0x7610, R50 ;  /* 0x00007610ff327816 */ /* 0x000fe20000000032 */
[----:B0-----:R-:W-:Y:S01]  /*32a0*/  IMAD.WIDE R8, R35, 0x2, R8 ;  /* 0x0000000223087825 */ /* 0x001fe200078e0208 */
[----:B------:R-:W-:-:S02]  /*32b0*/  PRMT R35, RZ, 0x7610, R35 ;  /* 0x00007610ff237816 */ /* 0x000fc40000000023 */
[----:B------:R-:W-:Y:S02]  /*32c0*/  PRMT R51, RZ, 0x7610, R51 ;  /* 0x00007610ff337816 */ /* 0x000fe40000000033 */
[----:B------:R-:W-:Y:S01]  /*32d0*/  PRMT R52, RZ, 0x7610, R52 ;  /* 0x00007610ff347816 */ /* 0x000fe20000000034 */
[----:B------:R-:W2:Y:S01]  /*32e0*/  @!P0 LDG.E.U16.CONSTANT R0, desc[UR10][R8.64] ;  /* 0x0000000a08008981 */ /* 0x000ea2000c1e9500 */
[----:B------:R-:W-:Y:S02]  /*32f0*/  PRMT R53, RZ, 0x7610, R53 ;  /* 0x00007610ff357816 */ /* 0x000fe40000000035 */
[----:B------:R-:W-:Y:S01]  /*3300*/  PRMT R66, RZ, 0x7610, R66 ;  /* 0x00007610ff427816 */ /* 0x000fe20000000042 */
[----:B------:R-:W3:Y:S01]  /*3310*/  @!P0 LDG.E.U16.CONSTANT R6, desc[UR10][R8.64+0x2] ;  /* 0x0000020a08068981 */ /* 0x000ee2000c1e9500 */
[----:B------:R-:W-:Y:S02]  /*3320*/  PRMT R67, RZ, 0x7610, R67 ;  /* 0x00007610ff437816 */ /* 0x000fe40000000043 */
[----:B------:R-:W-:Y:S01]  /*3330*/  PRMT R68, RZ, 0x7610, R68 ;  /* 0x00007610ff447816 */ /* 0x000fe20000000044 */
        /* <DEDUP_REMOVED lines=15> */
[----:B------:R-:W-:-:S02]  /*3430*/  UMOV UR5, 0x400 ;  /* 0x0000040000057882 */ /* 0x000fc40000000000 */
[----:B------:R-:W-:-:S04]  /*3440*/  UIADD3 UR5, UPT, UPT, UR5, 0x3800, URZ ;  /* 0x0000380005057890 */ /* 0x000fc8000fffe0ff */
[----:B0-----:R-:W-:-:S06]  /*3450*/  ULEA UR5, UR7, UR5, 0x18 ;  /* 0x0000000507057291 */ /* 0x001fcc000f8ec0ff */
[----:B------:R-:W-:-:S05]  /*3460*/  LEA R69, R69, UR5, 0x1 ;  /* 0x0000000545457c11 */ /* 0x000fca000f8e08ff */
[----:B--2---:R0:W-:Y:S04]  /*3470*/  STS.U16 [R69], R0 ;  /* 0x0000000045007388 */ /* 0x0041e80000000400 */
[----:B---3--:R0:W-:Y:S04]  /*3480*/  STS.U16 [R69+0x2], R6 ;  /* 0x0000020645007388 */ /* 0x0081e80000000400 */
[----:B----4-:R0:W-:Y:S04]  /*3490*/  STS.U16 [R69+0x4], R22 ;  /* 0x0000041645007388 */ /* 0x0101e80000000400 */
[----:B-----5:R0:W-:Y:S04]  /*34a0*/  STS.U16 [R69+0x6], R34 ;  /* 0x0000062245007388 */ /* 0x0201e80000000400 */
[----:B------:R0:W-:Y:S04]  /*34b0*/  STS.U16 [R69+0x8], R35 ;  /* 0x0000082345007388 */ /* 0x0001e80000000400 */
        /* <DEDUP_REMOVED lines=10> */
[----:B------:R0:W-:Y:S02]  /*3560*/  STS.U16 [R69+0x1e], R68 ;  /* 0x00001e4445007388 */ /* 0x0001e40000000400 */
.L_x_23:
[----:B------:R-:W-:Y:S05]  /*3570*/  BSYNC.RECONVERGENT B0 ;  /* 0x0000000000007941 */ /* 0x000fea0003800200 */
.L_x_22:
[----:B------:R-:W-:Y:S05]  /*3580*/  @P2 BRA `(.L_x_24) ;  /* 0xfffffff8008c2947 */ /* 0x000fea000383ffff */
[----:B------:R-:W-:Y:S01]  /*3590*/  BAR.SYNC.DEFER_BLOCKING 0x0 ;  /* 0x0000000000007b1d */ /* 0x000fe20000010000 */
[----:B0-----:R-:W-:Y:S01]  /*35a0*/  PRMT R52, R25, 0x5410, R85 ;  /* 0x0000541019347816 */ /* 0x001fe20000000055 */
[----:B------:R-:W-:Y:S01]  /*35b0*/  IMAD.MOV.U32 R22, RZ, RZ, R91 ;  /* 0x000000ffff167224 */ /* 0x000fe200078e005b */
[----:B------:R-:W-:Y:S01]  /*35c0*/  PRMT R53, R92, 0x5410, R93 ;  /* 0x000054105c357816 */ /* 0x000fe2000000005d */
[----:B------:R-:W-:Y:S01]  /*35d0*/  IMAD.MOV.U32 R6, RZ, RZ, R88 ;  /* 0x000000ffff067224 */ /* 0x000fe200078e0058 */
[----:B------:R-:W-:Y:S01]  /*35e0*/  MOV R25, R89 ;  /* 0x0000005900197202 */ /* 0x000fe20000000f00 */
[----:B------:R-:W-:Y:S01]  /*35f0*/  IMAD.MOV.U32 R35, RZ, RZ, R90 ;  /* 0x000000ffff237224 */ /* 0x000fe200078e005a */
[----:B------:R-:W-:Y:S01]  /*3600*/  MOV R8, R76 ;  /* 0x0000004c00087202 */ /* 0x000fe20000000f00 */
[----:B------:R-:W-:Y:S01]  /*3610*/  IMAD.MOV.U32 R34, RZ, RZ, R81 ;  /* 0x000000ffff227224 */ /* 0x000fe200078e0051 */
[----:B------:R-:W-:Y:S01]  /*3620*/  PRMT R79, R79, 0x5410, R82 ;  /* 0x000054104f4f7816 */ /* 0x000fe20000000052 */
[----:B------:R-:W-:Y:S01]  /*3630*/  IMAD.MOV.U32 R9, RZ, RZ, R84 ;  /* 0x000000ffff097224 */ /* 0x000fe200078e0054 */
[----:B------:R-:W-:Y:S01]  /*3640*/  PRMT R73, R73, 0x5410, R74 ;  /* 0x0000541049497816 */ /* 0x000fe2000000004a */
[----:B------:R-:W-:-:S02]  /*3650*/  IMAD.MOV.U32 R24, RZ, RZ, R77 ;  /* 0x000000ffff187224 */ /* 0x000fc400078e004d */
[----:B------:R-:W-:Y:S02]  /*3660*/  IMAD.MOV.U32 R0, RZ, RZ, RZ ;  /* 0x000000ffff007224 */ /* 0x000fe400078e00ff */
[----:B------:R-:W-:-:S07]  /*3670*/  IMAD.MOV.U32 R36, RZ, RZ, R75 ;  /* 0x000000ffff247224 */ /* 0x000fce00078e004b */
.L_x_26:
[----:B------:R-:W0:Y:S01]  /*3680*/  S2R R19, SR_TID.Y ;  /* 0x0000000000137919 */ /* 0x000e220000002200 */
[----:B------:R-:W-:Y:S01]  /*3690*/  UMOV UR4, 0x3800 ;  /* 0x0000380000047882 */ /* 0x000fe20000000000 */
[----:B------:R-:W1:Y:S01]  /*36a0*/  S2R R50, SR_CgaCtaId ;  /* 0x0000000000327919 */ /* 0x000e620000008800 */
[----:B------:R-:W2:Y:S01]  /*36b0*/  S2R R43, SR_TID.X ;  /* 0x00000000002b7919 */ /* 0x000ea20000002100 */
[----:B0-----:R-:W-:Y:S01]  /*36c0*/  IMAD.SHL.U32 R27, R19, 0x40, RZ ;  /* 0x00000040131b7824 */ /* 0x001fe200078e00ff */
[----:B------:R-:W-:-:S04]  /*36d0*/  SHF.R.U32.HI R19, RZ, 0x1, R19 ;  /* 0x00000001ff137819 */ /* 0x000fc80000011613 */
[----:B------:R-:W-:Y:S02]  /*36e0*/  LOP3.LUT R42, R27, 0x40, RZ, 0xc0, !PT ;  /* 0x000000401b2a7812 */ /* 0x000fe400078ec0ff */
[----:B------:R-:W-:-:S03]  /*36f0*/  MOV R27, 0x400 ;  /* 0x00000400001b7802 */ /* 0x000fc60000000f00 */
[----:B------:R-:W-:Y:S01]  /*3700*/  IMAD R19, R19, 0x1c0, R42 ;  /* 0x000001c013137824 */ /* 0x000fe200078e022a */
[----:B------:R-:W-:Y:S02]  /*3710*/  IADD3 R37, PT, PT, R27, 0x3800, RZ ;  /* 0x000038001b257810 */ /* 0x000fe40007ffe0ff */
[----:B-1----:R-:W-:Y:S01]  /*3720*/  LEA R42, R50, R27, 0x18 ;  /* 0x0000001b322a7211 */ /* 0x002fe200078ec0ff */
[----:B------:R-:W-:Y:S01]  /*3730*/  IMAD R19, R0, 0x70, R19 ;  /* 0x0000007000137824 */ /* 0x000fe200078e0213 */
[----:B------:R-:W-:-:S03]  /*3740*/  LEA R50, R50, R37, 0x18 ;  /* 0x0000002532327211 */ /* 0x000fc600078ec0ff */
[----:B--2---:R-:W-:Y:S02]  /*3750*/  IMAD R27, R43, 0x380, R42 ;  /* 0x000003802b1b7824 */ /* 0x004fe400078e022a */
[----:B------:R-:W-:Y:S02]  /*3760*/  IMAD R19, R19, 0x2, R50 ;  /* 0x0000000213137824 */ /* 0x000fe400078e0232 */
[----:B------:R-:W-:Y:S02]  /*3770*/  IMAD R66, R0, 0x20, R27 ;  /* 0x0000002000427824 */ /* 0x000fe400078e021b */
[----:B------:R-:W-:-:S07]  /*3780*/  VIADD R67, R19, 0x3a00 ;  /* 0x00003a0013437836 */ /* 0x000fce0000000000 */
.L_x_25:
[----:B------:R-:W-:Y:S04]  /*3790*/  LDS.U16 R42, [R67+-0x200] ;  /* 0xfffe0000432a7984 */ /* 0x000fe80000000400 */
[----:B------:R-:W0:Y:S04]  /*37a0*/  LDS.U16 R84, [R66+UR4+-0x3640] ;  /* 0xffc9c00442547984 */ /* 0x000e280008000400 */
[----:B------:R-:W1:Y:S04]  /*37b0*/  LDS.U16 R92, [R66+UR4+-0x3560] ;  /* 0xffcaa004425c7984 */ /* 0x000e680008000400 */
[----:B------:R-:W2:Y:S04]  /*37c0*/  LDS.U16 R76, [R66+UR4+-0x2f40] ;  /* 0xffd0c004424c7984 */ /* 0x000ea80008000400 */
[----:B------:R-:W3:Y:S04]  /*37d0*/  LDS.U16 R94, [R66+UR4+-0x2e60] ;  /* 0xffd1a004425e7984 */ /* 0x000ee80008000400 */
[----:B------:R-:W4:Y:S04]  /*37e0*/  LDS.U16 R88, [R66+UR4+-0x2840] ;  /* 0xffd7c00442587984 */ /* 0x000f280008000400 */
[----:B------:R-:W5:Y:S04]  /*37f0*/  LDS.U16 R19, [R67+-0x3a00] ;  /* 0xffc6000043137984 */ /* 0x000f680000000400 */
[----:B------:R-:W5:Y:S04]  /*3800*/  LDS.U16 R27, [R66+UR4+-0x3800] ;  /* 0xffc80004421b7984 */ /* 0x000f680008000400 */
[----:B------:R-:W5:Y:S04]  /*3810*/  LDS.U16 R82, [R66+UR4+-0x3720] ;  /* 0xffc8e00442527984 */ /* 0x000f680008000400 */
[----:B------:R-:W5:Y:S04]  /*3820*/  LDS.U16 R43, [R66+UR4+-0x2a00] ;  /* 0xffd60004422b7984 */ /* 0x000f680008000400 */
[----:B------:R-:W5:Y:S04]  /*3830*/  LDS.U16 R96, [R66+UR4+-0x2760] ;  /* 0xffd8a00442607984 */ /* 0x000f680008000400 */
[----:B------:R-:W5:Y:S01]  /*3840*/  LDS.U16 R37, [R66+UR4+-0x3100] ;  /* 0xffcf000442257984 */ /* 0x000f620008000400 */
[----:B0-----:R-:W-:-:S03]  /*3850*/  HFMA2 R51, R42.H0_H0, R84.H0_H0, R79.H0_H0 ;  /* 0x200000542a337231 */ /* 0x001fc6000004084f */
[----:B------:R-:W0:Y:S01]  /*3860*/  LDS.U16 R91, [R66+UR4+-0x2920] ;  /* 0xffd6e004425b7984 */ /* 0x000e220008000400 */
[----:B-1----:R-:W-:-:S03]  /*3870*/  HFMA2 R79, R42.H0_H0, R92.H0_H0, R79.H1_H1 ;  /* 0x2000005c2a4f7231 */ /* 0x002fc6000006084f */
[----:B------:R-:W1:Y:S01]  /*3880*/  LDS.U16 R89, [R66+UR4+-0x2300] ;  /* 0xffdd000442597984 */ /* 0x000e620008000400 */
[C-C-:B--2---:R-:W-:Y:S01]  /*3890*/  HFMA2 R70, R42.reuse.H0_H0, R76.H0_H0, R53.reuse.H0_H0 ;  /* 0x2000004c2a467231 */ /* 0x144fe20000040835 */
[----:B------:R-:W-:Y:S02]  /*38a0*/  PRMT R51, R51, 0x5410, R79 ;  /* 0x0000541033337816 */ /* 0x000fe4000000004f */
[----:B------:R-:W2:Y:S01]  /*38b0*/  LDS.U16 R90, [R66+UR4+-0x2140] ;  /* 0xffdec004425a7984 */ /* 0x000ea20008000400 */
[----:B---3--:R-:W-:Y:S01]  /*38c0*/  PRMT R100, R76, 0x5410, R94 ;  /* 0x000054104c647816 */ /* 0x008fe2000000005e */
[C---:B------:R-:W-:Y:S02]  /*38d0*/  HFMA2 R53, R42.reuse.H0_H0, R94.H0_H0, R53.H1_H1 ;  /* 0x2000005e2a357231 */ /* 0x040fe40000060835 */
[----:B------:R-:W-:Y:S01]  /*38e0*/  IMAD.MOV.U32 R79, RZ, RZ, R51 ;  /* 0x000000ffff4f7224 */ /* 0x000fe200078e0033 */
[----:B------:R-:W3:Y:S01]  /*38f0*/  LDS.U16 R85, [R66+UR4+-0x3020] ;  /* 0xffcfe00442557984 */ /* 0x000ee20008000400 */
[----:B----4-:R-:W-:Y:S01]  /*3900*/  HFMA2 R69, R42.H0_H0, R88.H0_H0, R55.H0_H0 ;  /* 0x200000582a457231 */ /* 0x010fe20000040837 */
[----:B------:R-:W-:-:S02]  /*3910*/  PRMT R53, R70, 0x5410, R53 ;  /* 0x0000541046357816 */ /* 0x000fc40000000035 */
[----:B------:R-:W4:Y:S01]  /*3920*/  LDS.U16 R93, [R66+UR4+-0x2220] ;  /* 0xffdde004425d7984 */ /* 0x000f220008000400 */
[C---:B-----5:R-:W-:Y:S02]  /*3930*/  HFMA2 R75, R19.reuse.H0_H0, R76.H0_H0, R61.H0_H0 ;  /* 0x2000004c134b7231 */ /* 0x060fe4000004083d */
[C---:B------:R-:W-:Y:S01]  /*3940*/  HFMA2 R77, R19.reuse.H0_H0, R92.H0_H0, R59.H1_H1 ;  /* 0x2000005c134d7231 */ /* 0x040fe2000006083b */
[----:B------:R-:W5:Y:S01]  /*3950*/  LDS.U16 R98, [R66+UR4+-0x2060] ;  /* 0xffdfa00442627984 */ /* 0x000f620008000400 */
[C---:B------:R-:W-:Y:S01]  /*3960*/  HFMA2 R50, R42.reuse.H0_H0, R27.H0_H0, R73.H0_H0 ;  /* 0x2000001b2a327231 */ /* 0x040fe20000040849 */
[----:B------:R-:W-:Y:S01]  /*3970*/  PRMT R92, R84, 0x5410, R92 ;  /* 0x00005410545c7816 */ /* 0x000fe2000000005c */
[C---:B------:R-:W-:Y:S01]  /*3980*/  HFMA2 R59, R19.reuse.H0_H0, R84.H0_H0, R59.H0_H0 ;  /* 0x20000054133b7231 */ /* 0x040fe2000004083b */
[----:B------:R-:W5:Y:S01]  /*3990*/  LDS.U16 R99, [R67+-0x40] ;  /* 0xffffc00043637984 */ /* 0x000f620000000400 */
[CC--:B------:R-:W-:Y:S01]  /*39a0*/  HFMA2 R74, R42.reuse.H0_H0, R82.reuse.H0_H0, R73.H1_H1 ;  /* 0x200000522a4a7231 */ /* 0x0c0fe20000060849 */
[----:B------:R-:W-:Y:S01]  /*39b0*/  PRMT R103, R27, 0x5410, R82 ;  /* 0x000054101b677816 */ /* 0x000fe20000000052 */
[C---:B------:R-:W-:Y:S01]  /*39c0*/  HFMA2 R81, R19.reuse.H0_H0, R82.H0_H0, R58.H1_H1 ;  /* 0x2000005213517231 */ /* 0x040fe2000006083a */
[----:B------:R-:W5:Y:S01]  /*39d0*/  LDS.U16 R95, [R67+-0x1c0] ;  /* 0xfffe4000435f7984 */ /* 0x000f620000000400 */
[C---:B------:R-:W-:Y:S01]  /*39e0*/  HFMA2 R72, R42.reuse.H0_H0, R43.H0_H0, R54.H0_H0 ;  /* 0x2000002b2a487231 */ /* 0x040fe20000040836 */
[----:B------:R-:W-:Y:S01]  /*39f0*/  UIADD3 UR4, UPT, UPT, UR4, 0x2, URZ ;  /* 0x0000000204047890 */ /* 0x000fe2000fffe0ff */
[C---:B------:R-:W-:Y:S01]  /*3a00*/  HFMA2 R58, R19.reuse.H0_H0, R27.H0_H0, R58.H0_H0 ;  /* 0x2000001b133a7231 */ /* 0x040fe2000004083a */
[----:B------:R-:W-:Y:S01]  /*3a10*/  LDS.U16 R97, [R67+-0x39c0] ;  /* 0xffc6400043617984 */ /* 0x000fe20000000400 */
[CC--:B------:R-:W-:Y:S01]  /*3a20*/  HFMA2 R55, R42.reuse.H0_H0, R96.reuse.H0_H0, R55.H1_H1 ;  /* 0x200000602a377231 */ /* 0x0c0fe20000060837 */
[----:B------:R-:W-:Y:S01]  /*3a30*/  UISETP.NE.AND UP0, UPT, UR4, 0x3820, UPT ;  /* 0x000038200400788c */ /* 0x000fe2000bf05270 */
[C-C-:B------:R-:W-:Y:S01]  /*3a40*/  HFMA2 R76, R19.reuse.H0_H0, R96.H0_H0, R63.reuse.H1_H1 ;  /* 0x20000060134c7231 */ /* 0x140fe2000006083f */
[----:B------:R-:W-:Y:S01]  /*3a50*/  PRMT R96, R88, 0x5410, R96 ;  /* 0x0000541058607816 */ /* 0x000fe20000000060 */
[C---:B------:R-:W-:Y:S01]  /*3a60*/  HFMA2 R73, R42.reuse.H0_H0, R37.H0_H0, R52.H0_H0 ;  /* 0x200000252a497231 */ /* 0x040fe20000040834 */
[----:B------:R-:W-:Y:S01]  /*3a70*/  PRMT R50, R50, 0x5410, R74 ;  /* 0x0000541032327816 */ /* 0x000fe2000000004a */
[C---:B------:R-:W-:Y:S01]  /*3a80*/  HFMA2 R63, R19.reuse.H0_H0, R88.H0_H0, R63.H0_H0 ;  /* 0x20000058133f7231 */ /* 0x040fe2000004083f */
[----:B------:R-:W-:Y:S01]  /*3a90*/  PRMT R55, R69, 0x5410, R55 ;  /* 0x0000541045377816 */ /* 0x000fe20000000037 */
[CC--:B0-----:R-:W-:Y:S01]  /*3aa0*/  HFMA2 R54, R42.reuse.H0_H0, R91.reuse.H0_H0, R54.H1_H1 ;  /* 0x2000005b2a367231 */ /* 0x0c1fe20000060836 */
[----:B------:R-:W-:Y:S01]  /*3ab0*/  PRMT R59, R59, 0x5410, R77 ;  /* 0x000054103b3b7816 */ /* 0x000fe2000000004d */
[C---:B------:R-:W-:Y:S01]  /*3ac0*/  HFMA2 R84, R19.reuse.H0_H0, R91.H0_H0, R62.H1_H1 ;  /* 0x2000005b13547231 */ /* 0x040fe2000006083e */
[----:B------:R-:W-:Y:S01]  /*3ad0*/  PRMT R91, R43, 0x5410, R91 ;  /* 0x000054102b5b7816 */ /* 0x000fe2000000005b */
[C---:B-1----:R-:W-:Y:S01]  /*3ae0*/  HFMA2 R71, R42.reuse.H0_H0, R89.H0_H0, R56.H0_H0 ;  /* 0x200000592a477231 */ /* 0x042fe20000040838 */
[----:B------:R-:W-:Y:S01]  /*3af0*/  PRMT R54, R72, 0x5410, R54 ;  /* 0x0000541048367816 */ /* 0x000fe20000000036 */
[C---:B------:R-:W-:Y:S01]  /*3b00*/  HFMA2 R88, R19.reuse.H0_H0, R43.H0_H0, R62.H0_H0 ;  /* 0x2000002b13587231 */ /* 0x040fe2000004083e */
[----:B------:R-:W-:Y:S01]  /*3b10*/  PRMT R63, R63, 0x5410, R76 ;  /* 0x000054103f3f7816 */ /* 0x000fe2000000004c */
[C---:B--2---:R-:W-:Y:S01]  /*3b20*/  HFMA2 R68, R42.reuse.H0_H0, R90.H0_H0, R57.H0_H0 ;  /* 0x2000005a2a447231 */ /* 0x044fe20000040839 */
[----:B------:R-:W0:Y:S01]  /*3b30*/  LDS.U16 R43, [R67] ;  /* 0x00000000432b7984 */ /* 0x000e220000000400 */
[C---:B------:R-:W-:Y:S01]  /*3b40*/  HFMA2 R61, R19.reuse.H0_H0, R94.H0_H0, R61.H1_H1 ;  /* 0x2000005e133d7231 */ /* 0x040fe2000006083d */
[----:B---3--:R-:W-:Y:S01]  /*3b50*/  PRMT R101, R37, 0x5410, R85 ;  /* 0x0000541025657816 */ /* 0x008fe20000000055 */
[CC--:B------:R-:W-:Y:S01]  /*3b60*/  HFMA2 R52, R42.reuse.H0_H0, R85.reuse.H0_H0, R52.H1_H1 ;  /* 0x200000552a347231 */ /* 0x0c0fe20000060834 */
[----:B------:R-:W-:Y:S01]  /*3b70*/  LDS.U16 R62, [R67+-0x3800] ;  /* 0xffc80000433e7984 */ /* 0x000fe20000000400 */
[C---:B------:R-:W-:Y:S01]  /*3b80*/  HFMA2 R82, R19.reuse.H0_H0, R85.H0_H0, R60.H1_H1 ;  /* 0x2000005513527231 */ /* 0x040fe2000006083c */
[----:B------:R-:W-:Y:S01]  /*3b90*/  PRMT R61, R75, 0x5410, R61 ;  /* 0x000054104b3d7816 */ /* 0x000fe2000000003d */
[CC--:B----4-:R-:W-:Y:S01]  /*3ba0*/  HFMA2 R56, R42.reuse.H0_H0, R93.reuse.H0_H0, R56.H1_H1 ;  /* 0x2000005d2a387231 */ /* 0x0d0fe20000060838 */
[----:B------:R-:W-:Y:S01]  /*3bb0*/  PRMT R52, R73, 0x5410, R52 ;  /* 0x0000541049347816 */ /* 0x000fe20000000034 */
[C-C-:B------:R-:W-:Y:S01]  /*3bc0*/  HFMA2 R85, R19.reuse.H0_H0, R93.H0_H0, R64.reuse.H1_H1 ;  /* 0x2000005d13557231 */ /* 0x140fe20000060840 */
[----:B------:R-:W-:Y:S01]  /*3bd0*/  PRMT R93, R89, 0x5410, R93 ;  /* 0x00005410595d7816 */ /* 0x000fe2000000005d */
[----:B-----5:R-:W-:Y:S01]  /*3be0*/  HFMA2 R57, R42.H0_H0, R98.H0_H0, R57.H1_H1 ;  /* 0x200000622a397231 */ /* 0x020fe20000060839 */
[----:B------:R-:W-:Y:S01]  /*3bf0*/  PRMT R56, R71, 0x5410, R56 ;  /* 0x0000541047387816 */ /* 0x000fe20000000038 */
[----:B------:R1:W2:Y:S01]  /*3c00*/  LDS.U16 R42, [R67+-0x3840] ;  /* 0xffc7c000432a7984 */ /* 0x0002a20000000400 */
[C---:B------:R-:W-:Y:S01]  /*3c10*/  HFMA2 R64, R19.reuse.H0_H0, R89.H0_H0, R64.H0_H0 ;  /* 0x2000005913407231 */ /* 0x040fe20000040840 */
[----:B------:R-:W-:Y:S01]  /*3c20*/  PRMT R58, R58, 0x5410, R81 ;  /* 0x000054103a3a7816 */ /* 0x000fe20000000051 */
[C-C-:B------:R-:W-:Y:S01]  /*3c30*/  HFMA2 R89, R19.reuse.H0_H0, R90.H0_H0, R65.reuse.H0_H0 ;  /* 0x2000005a13597231 */ /* 0x140fe20000040841 */
[----:B------:R-:W-:Y:S01]  /*3c40*/  PRMT R90, R90, 0x5410, R98 ;  /* 0x000054105a5a7816 */ /* 0x000fe20000000062 */
[C---:B------:R-:W-:Y:S01]  /*3c50*/  HFMA2 R60, R19.reuse.H0_H0, R37.H0_H0, R60.H0_H0 ;  /* 0x20000025133c7231 */ /* 0x040fe2000004083c */
[----:B------:R-:W-:Y:S01]  /*3c60*/  PRMT R57, R68, 0x5410, R57 ;  /* 0x0000541044397816 */ /* 0x000fe20000000039 */
[----:B------:R-:W-:Y:S01]  /*3c70*/  HFMA2 R65, R19.H0_H0, R98.H0_H0, R65.H1_H1 ;  /* 0x2000006213417231 */ /* 0x000fe20000060841 */
[----:B-1----:R-:W-:Y:S01]  /*3c80*/  IADD3 R67, PT, PT, R67, 0x2, RZ ;  /* 0x0000000243437810 */ /* 0x002fe20007ffe0ff */
[-C--:B------:R-:W-:Y:S01]  /*3c90*/  HFMA2 R19, R99.H0_H0, R90.reuse, R78 ;  /* 0x0000005a63137231 */ /* 0x080fe2000000084e */
[----:B------:R-:W-:Y:S01]  /*3ca0*/  PRMT R60, R60, 0x5410, R82 ;  /* 0x000054103c3c7816 */ /* 0x000fe20000000052 */
[C---:B------:R-:W-:Y:S01]  /*3cb0*/  HFMA2 R3, R95.reuse.H0_H0, R90, R3 ;  /* 0x0000005a5f037231 */ /* 0x040fe20000000803 */
[----:B------:R-:W-:Y:S01]  /*3cc0*/  PRMT R64, R64, 0x5410, R85 ;  /* 0x0000541040407816 */ /* 0x000fe20000000055 */
[C---:B------:R-:W-:Y:S01]  /*3cd0*/  HFMA2 R5, R95.reuse.H0_H0, R96, R5 ;  /* 0x000000605f057231 */ /* 0x040fe20000000805 */
[----:B------:R-:W-:Y:S01]  /*3ce0*/  PRMT R65, R89, 0x5410, R65 ;  /* 0x0000541059417816 */ /* 0x000fe20000000041 */
[----:B------:R-:W-:-:S02]  /*3cf0*/  HFMA2 R7, R95.H0_H0, R100, R7 ;  /* 0x000000645f077231 */ /* 0x000fc40000000807 */
[----:B------:R-:W-:Y:S02]  /*3d00*/  IMAD.MOV.U32 R73, RZ, RZ, R50 ;  /* 0x000000ffff497224 */ /* 0x000fe400078e0032 */
[C---:B------:R-:W-:Y:S02]  /*3d10*/  HFMA2 R9, R95.reuse.H0_H0, R92, R9 ;  /* 0x0000005c5f097231 */ /* 0x040fe40000000809 */
[----:B------:R-:W-:Y:S02]  /*3d20*/  IMAD.MOV.U32 R78, RZ, RZ, R19 ;  /* 0x000000ffff4e7224 */ /* 0x000fe400078e0013 */
[C---:B------:R-:W-:Y:S02]  /*3d30*/  HFMA2 R2, R95.reuse.H0_H0, R93, R2 ;  /* 0x0000005d5f027231 */ /* 0x040fe40000000802 */
[C---:B------:R-:W-:Y:S02]  /*3d40*/  HFMA2 R4, R95.reuse.H0_H0, R91, R4 ;  /* 0x0000005b5f047231 */ /* 0x040fe40000000804 */
[----:B------:R-:W-:-:S02]  /*3d50*/  HFMA2 R6, R95.H0_H0, R101, R6 ;  /* 0x000000655f067231 */ /* 0x000fc40000000806 */
[----:B------:R-:W-:Y:S02]  /*3d60*/  HFMA2 R8, R95.H0_H0, R103, R8 ;  /* 0x000000675f087231 */ /* 0x000fe40000000808 */
[C---:B0-----:R-:W-:Y:S02]  /*3d70*/  HFMA2 R37, R43.reuse.H0_H0, R90, R86 ;  /* 0x0000005a2b257231 */ /* 0x041fe40000000856 */
[C---:B------:R-:W-:Y:S02]  /*3d80*/  HFMA2 R39, R43.reuse.H0_H0, R96, R39 ;  /* 0x000000602b277231 */ /* 0x040fe40000000827 */
[C---:B------:R-:W-:Y:S02]  /*3d90*/  HFMA2 R41, R43.reuse.H0_H0, R100, R41 ;  /* 0x000000642b297231 */ /* 0x040fe40000000829 */
[----:B------:R-:W-:Y:S02]  /*3da0*/  IMAD.MOV.U32 R86, RZ, RZ, R37 ;  /* 0x000000ffff567224 */ /* 0x000fe400078e0025 */
[----:B------:R-:W-:-:S02]  /*3db0*/  HFMA2 R35, R43.H0_H0, R92, R35 ;  /* 0x0000005c2b237231 */ /* 0x000fc40000000823 */
[C---:B------:R-:W-:Y:S02]  /*3dc0*/  HFMA2 R36, R43.reuse.H0_H0, R93, R36 ;  /* 0x0000005d2b247231 */ /* 0x040fe40000000824 */
[C---:B------:R-:W-:Y:S02]  /*3dd0*/  HFMA2 R38, R43.reuse.H0_H0, R91, R38 ;  /* 0x0000005b2b267231 */ /* 0x040fe40000000826 */
[----:B------:R-:W-:Y:S02]  /*3de0*/  HFMA2 R40, R43.H0_H0, R101, R40 ;  /* 0x000000652b287231 */ /* 0x000fe40000000828 */
[C---:B--2---:R-:W-:Y:S02]  /*3df0*/  HFMA2 R27, R42.reuse.H0_H0, R90, R83 ;  /* 0x0000005a2a1b7231 */ /* 0x044fe40000000853 */
[C---:B------:R-:W-:Y:S02]  /*3e00*/  HFMA2 R29, R42.reuse.H0_H0, R96, R29 ;  /* 0x000000602a1d7231 */ /* 0x040fe4000000081d */
[C---:B------:R-:W-:Y:S01]  /*3e10*/  HFMA2 R31, R42.reuse.H0_H0, R100, R31 ;  /* 0x000000642a1f7231 */ /* 0x040fe2000000081f */
[----:B------:R-:W-:Y:S01]  /*3e20*/  MOV R83, R27 ;  /* 0x0000001b00537202 */ /* 0x000fe20000000f00 */
[----:B------:R-:W-:-:S02]  /*3e30*/  HFMA2 R33, R42.H0_H0, R92, R33 ;  /* 0x0000005c2a217231 */ /* 0x000fc40000000821 */
[C---:B------:R-:W-:Y:S02]  /*3e40*/  HFMA2 R26, R42.reuse.H0_H0, R93, R26 ;  /* 0x0000005d2a1a7231 */ /* 0x040fe4000000081a */
[C---:B------:R-:W-:Y:S02]  /*3e50*/  HFMA2 R28, R42.reuse.H0_H0, R91, R28 ;  /* 0x0000005b2a1c7231 */ /* 0x040fe4000000081c */
[C---:B------:R-:W-:Y:S02]  /*3e60*/  HFMA2 R30, R42.reuse.H0_H0, R101, R30 ;  /* 0x000000652a1e7231 */ /* 0x040fe4000000081e */
[-C--:B------:R-:W-:Y:S02]  /*3e70*/  HFMA2 R32, R42.H0_H0, R103.reuse, R32 ;  /* 0x000000672a207231 */ /* 0x080fe40000000820 */
[----:B------:R-:W-:Y:S02]  /*3e80*/  HFMA2 R34, R43.H0_H0, R103, R34 ;  /* 0x000000672b227231 */ /* 0x000fe40000000822 */
[----:B------:R-:W-:-:S02]  /*3e90*/  HFMA2 R43, R62.H0_H0, R90, R87 ;  /* 0x0000005a3e2b7231 */ /* 0x000fc40000000857 */
[C---:B------:R-:W-:Y:S02]  /*3ea0*/  HFMA2 R42, R62.reuse.H0_H0, R93, R80 ;  /* 0x0000005d3e2a7231 */ /* 0x040fe40000000850 */
[C---:B------:R-:W-:Y:S02]  /*3eb0*/  HFMA2 R45, R62.reuse.H0_H0, R96, R45 ;  /* 0x000000603e2d7231 */ /* 0x040fe4000000082d */
[----:B------:R-:W-:Y:S02]  /*3ec0*/  IMAD.MOV.U32 R87, RZ, RZ, R43 ;  /* 0x000000ffff577224 */ /* 0x000fe400078e002b */
[C---:B------:R-:W-:Y:S02]  /*3ed0*/  HFMA2 R47, R62.reuse.H0_H0, R100, R47 ;  /* 0x000000643e2f7231 */ /* 0x040fe4000000082f */
[----:B------:R-:W-:Y:S02]  /*3ee0*/  IMAD.MOV.U32 R80, RZ, RZ, R42 ;  /* 0x000000ffff507224 */ /* 0x000fe400078e002a */
[----:B------:R-:W-:-:S02]  /*3ef0*/  HFMA2 R49, R62.H0_H0, R92, R49 ;  /* 0x0000005c3e317231 */ /* 0x000fc40000000831 */
[C---:B------:R-:W-:Y:S02]  /*3f00*/  HFMA2 R44, R62.reuse.H0_H0, R91, R44 ;  /* 0x0000005b3e2c7231 */ /* 0x040fe4000000082c */
[C---:B------:R-:W-:Y:S02]  /*3f10*/  HFMA2 R46, R62.reuse.H0_H0, R101, R46 ;  /* 0x000000653e2e7231 */ /* 0x040fe4000000082e */
[----:B------:R-:W-:Y:S01]  /*3f20*/  HFMA2 R48, R62.H0_H0, R103, R48 ;  /* 0x000000673e307231 */ /* 0x000fe20000000830 */
[----:B------:R-:W-:Y:S01]  /*3f30*/  PRMT R62, R88, 0x5410, R84 ;  /* 0x00005410583e7816 */ /* 0x000fe20000000054 */
[C---:B------:R-:W-:Y:S02]  /*3f40*/  HFMA2 R11, R97.reuse.H0_H0, R90, R11 ;  /* 0x0000005a610b7231 */ /* 0x040fe4000000080b */
[C---:B------:R-:W-:Y:S02]  /*3f50*/  HFMA2 R13, R97.reuse.H0_H0, R96, R13 ;  /* 0x00000060610d7231 */ /* 0x040fe4000000080d */
[----:B------:R-:W-:-:S02]  /*3f60*/  HFMA2 R15, R97.H0_H0, R100, R15 ;  /* 0x00000064610f7231 */ /* 0x000fc4000000080f */
[C---:B------:R-:W-:Y:S02]  /*3f70*/  HFMA2 R17, R97.reuse.H0_H0, R92, R17 ;  /* 0x0000005c61117231 */ /* 0x040fe40000000811 */
[C---:B------:R-:W-:Y:S02]  /*3f80*/  HFMA2 R10, R97.reuse.H0_H0, R93, R10 ;  /* 0x0000005d610a7231 */ /* 0x040fe4000000080a */
[C---:B------:R-:W-:Y:S02]  /*3f90*/  HFMA2 R12, R97.reuse.H0_H0, R91, R12 ;  /* 0x0000005b610c7231 */ /* 0x040fe4000000080c */
[C---:B------:R-:W-:Y:S02]  /*3fa0*/  HFMA2 R14, R97.reuse.H0_H0, R101, R14 ;  /* 0x00000065610e7231 */ /* 0x040fe4000000080e */
[----:B------:R-:W-:Y:S02]  /*3fb0*/  HFMA2 R16, R97.H0_H0, R103, R16 ;  /* 0x0000006761107231 */ /* 0x000fe40000000810 */
[----:B------:R-:W-:-:S02]  /*3fc0*/  HFMA2 R21, R99.H0_H0, R96, R21 ;  /* 0x0000006063157231 */ /* 0x000fc40000000815 */
[C---:B------:R-:W-:Y:S02]  /*3fd0*/  HFMA2 R23, R99.reuse.H0_H0, R100, R23 ;  /* 0x0000006463177231 */ /* 0x040fe40000000817 */
[C---:B------:R-:W-:Y:S02]  /*3fe0*/  HFMA2 R25, R99.reuse.H0_H0, R92, R25 ;  /* 0x0000005c63197231 */ /* 0x040fe40000000819 */
[C---:B------:R-:W-:Y:S02]  /*3ff0*/  HFMA2 R18, R99.reuse.H0_H0, R93, R18 ;  /* 0x0000005d63127231 */ /* 0x040fe40000000812 */
[C---:B------:R-:W-:Y:S02]  /*4000*/  HFMA2 R20, R99.reuse.H0_H0, R91, R20 ;  /* 0x0000005b63147231 */ /* 0x040fe40000000814 */
[C---:B------:R-:W-:Y:S02]  /*4010*/  HFMA2 R22, R99.reuse.H0_H0, R101, R22 ;  /* 0x0000006563167231 */ /* 0x040fe40000000816 */
[----:B------:R-:W-:Y:S01]  /*4020*/  HFMA2 R24, R99.H0_H0, R103, R24 ;  /* 0x0000006763187231 */ /* 0x000fe20000000818 */
[----:B------:R-:W-:Y:S06]  /*4030*/  BRA.U UP0, `(.L_x_25) ;  /* 0xfffffff500d47547 */ /* 0x000fec000b83ffff */
[----:B------:R-:W-:-:S04]  /*4040*/  IADD3 R0, PT, PT, R0, 0x1, RZ ;  /* 0x0000000100007810 */ /* 0x000fc80007ffe0ff */
[----:B------:R-:W-:-:S13]  /*4050*/  ISETP.NE.AND P0, PT, R0, 0x7, PT ;  /* 0x000000070000780c */ /* 0x000fda0003f05270 */
[----:B------:R-:W-:Y:S05]  /*4060*/  @P0 BRA `(.L_x_26) ;  /* 0xfffffff400840947 */ /* 0x000fea000383ffff */
[----:B------:R-:W0:Y:S01]  /*4070*/  S2R R0, SR_TID.X ;  /* 0x0000000000007919 */ /* 0x000e220000002100 */
[----:B------:R-:W1:Y:S01]  /*4080*/  LDC.64 R66, c[0x0][0x390] ;  /* 0x0000e400ff427b82 */ /* 0x000e620000000a00 */
[----:B------:R-:W2:Y:S01]  /*4090*/  LDCU.64 UR4, c[0x0][0x390] ;  /* 0x00007200ff0477ac */ /* 0x000ea20008000a00 */
[----:B------:R-:W0:Y:S01]  /*40a0*/  S2R R71, SR_CTAID.X ;  /* 0x0000000000477919 */ /* 0x000e220000002500 */
[----:B------:R-:W3:Y:S01]  /*40b0*/  S2R R68, SR_CTAID.Y ;  /* 0x0000000000447919 */ /* 0x000ee20000002600 */
[----:B------:R-:W4:Y:S01]  /*40c0*/  S2R R69, SR_TID.Y ;  /* 0x0000000000457919 */ /* 0x000f220000002200 */
[----:B0-----:R-:W-:Y:S02]  /*40d0*/  IMAD R71, R71, 0x8, R0 ;  /* 0x0000000847477824 */ /* 0x001fe400078e0200 */
[C---:B---3--:R-:W-:Y:S02]  /*40e0*/  IMAD.SHL.U32 R0, R68.reuse, 0x100, RZ ;  /* 0x0000010044007824 */ /* 0x048fe400078e00ff */
[----:B------:R-:W-:Y:S01]  /*40f0*/  IMAD.SHL.U32 R70, R68, 0x4000, RZ ;  /* 0x0000400044467824 */ /* 0x000fe200078e00ff */
[C---:B----4-:R-:W-:Y:S01]  /*4100*/  SHF.L.U32 R68, R69.reuse, 0xd, RZ ;  /* 0x0000000d45447819 */ /* 0x050fe200000006ff */
[----:B------:R-:W-:Y:S01]  /*4110*/  IMAD.SHL.U32 R69, R69, 0x80, RZ ;  /* 0x0000008045457824 */ /* 0x000fe200078e00ff */
[----:B------:R-:W-:Y:S01]  /*4120*/  LOP3.LUT R0, R0, 0x1f00, RZ, 0xc0, !PT ;  /* 0x00001f0000007812 */ /* 0x000fe200078ec0ff */
[----:B------:R-:W-:Y:S01]  /*4130*/  IMAD.SHL.U32 R71, R71, 0x4, RZ ;  /* 0x0000000447477824 */ /* 0x000fe200078e00ff */
[----:B------:R-:W-:-:S02]  /*4140*/  LOP3.LUT R72, R70, 0x3ff80000, RZ, 0xc0, !PT ;  /* 0x3ff8000046487812 */ /* 0x000fc400078ec0ff */
[----:B------:R-:W-:Y:S02]  /*4150*/  LOP3.LUT R68, R68, 0x7fc000, RZ, 0xc0, !PT ;  /* 0x007fc00044447812 */ /* 0x000fe400078ec0ff */
[----:B------:R-:W-:Y:S02]  /*4160*/  LOP3.LUT R69, R69, 0x80, RZ, 0xc0, !PT ;  /* 0x0000008045457812 */ /* 0x000fe400078ec0ff */
[-C--:B------:R-:W-:Y:S02]  /*4170*/  IADD3 R70, P0, P1, R0, R71.reuse, R72 ;  /* 0x0000004700467210 */ /* 0x080fe4000791e048 */
[----:B------:R-:W-:Y:S02]  /*4180*/  IADD3 R0, PT, PT, R72, R71, R0 ;  /* 0x0000004748007210 */ /* 0x000fe40007ffe000 */
[----:B------:R-:W-:Y:S02]  /*4190*/  IADD3 R70, P2, P3, R69, R70, R68 ;  /* 0x0000004645467210 */ /* 0x000fe40007b5e044 */
[----:B------:R-:W-:-:S02]  /*41a0*/  IADD3.X R71, PT, PT, RZ, RZ, RZ, P0, P1 ;  /* 0x000000ffff477210 */ /* 0x000fc400007e24ff */
[----:B------:R-:W-:Y:S02]  /*41b0*/  IADD3 R69, PT, PT, R69, R0, R68 ;  /* 0x0000000045457210 */ /* 0x000fe40007ffe044 */
[----:B------:R-:W-:Y:S02]  /*41c0*/  IADD3.X R71, PT, PT, RZ, R71, RZ, P2, P3 ;  /* 0x00000047ff477210 */ /* 0x000fe400017e64ff */
[----:B--2---:R-:W-:Y:S01]  /*41d0*/  LEA R68, P0, R70, UR4, 0x1 ;  /* 0x0000000446447c11 */ /* 0x004fe2000f8008ff */
[----:B-1----:R-:W-:-:S03]  /*41e0*/  IMAD.WIDE.U32 R66, R69, 0x2, R66 ;  /* 0x0000000245427825 */ /* 0x002fc600078e0042 */
[----:B------:R-:W-:Y:S02]  /*41f0*/  LEA.HI.X R69, R70, UR5, R71, 0x1, P0 ;  /* 0x0000000546457c11 */ /* 0x000fe400080f0c47 */
[----:B------:R-:W-:Y:S04]  /*4200*/  STG.E.64 desc[UR10][R66.64], R58 ;  /* 0x0000003a42007986 */ /* 0x000fe8000c101b0a */
        /* <DEDUP_REMOVED lines=30> */
[----:B------:R-:W-:Y:S01]  /*43f0*/  STG.E.64 desc[UR10][R68.64+0x840b0], R36 ;  /* 0x0840b02444007986 */ /* 0x000fe2000c101b0a */
[----:B------:R-:W-:Y:S05]  /*4400*/  EXIT ;  /* 0x000000000000794d */ /* 0x000fea0003800000 */
.L_x_27:
[----:B------:R-:W-:-:S00]  /*4410*/  BRA `(.L_x_27) ;  /* 0xfffffffc00fc7947 */ /* 0x000fc0000383ffff */
[----:B------:R-:W-:-:S00]  /*4420*/  NOP ;  /* 0x0000000000007918 */ /* 0x000fc00000000000 */
        /* <DEDUP_REMOVED lines=13> */
.L_x_28:


//--------------------- .nv.shared.fuse_conv2d_1_kernel0 --------------------------
	.section	.nv.shared.fuse_conv2d_1_kernel0,"aw",@nobits
	.sectionflags	@""
	.align	2
.nv.shared.fuse_conv2d_1_kernel0:
	.zero		45152


//--------------------- .nv.shared.reserved.0     --------------------------
	.section	.nv.shared.reserved.0,"aw",@nobits
	.weak		__nv_reservedSMEM_offset_0_alias
	.size		__nv_reservedSMEM_offset_0_alias, 0, 64
	.other		__nv_reservedSMEM_offset_0_alias,@"STO_CUDA_RESERVED_SHARED STV_DEFAULT"
__nv_reservedSMEM_offset_0_alias:
	.zero		0
	.zero		64


//--------------------- .nv.constant0.fuse_conv2d_1_kernel0 --------------------------
	.section	.nv.constant0.fuse_conv2d_1_kernel0,"a",@progbits
	.sectionflags	@""
	.align	4
.nv.constant0.fuse_conv2d_1_kernel0:
	.zero		920


//--------------------- SYMBOLS --------------------------

	.type		.nv.reservedSmem.offset0,@object
	.size		.nv.reservedSmem.offset0,0x4
	.type		.nv.reservedSmem.cap,@object
	.size		.nv.reservedSmem.cap,0x4
